//
// Generated by NVIDIA NVVM Compiler
//
// Compiler Build ID: CL-36424714
// Cuda compilation tools, release 13.0, V13.0.88
// Based on NVVM 20.0.0
//

.version 9.0
.target sm_100
.address_size 64

	// .globl	_Z10initializePfS_S_S_Piiii

.visible .entry _Z10initializePfS_S_S_Piiii(
	.param .u64 .ptr .align 1 _Z10initializePfS_S_S_Piiii_param_0,
	.param .u64 .ptr .align 1 _Z10initializePfS_S_S_Piiii_param_1,
	.param .u64 .ptr .align 1 _Z10initializePfS_S_S_Piiii_param_2,
	.param .u64 .ptr .align 1 _Z10initializePfS_S_S_Piiii_param_3,
	.param .u64 .ptr .align 1 _Z10initializePfS_S_S_Piiii_param_4,
	.param .u32 _Z10initializePfS_S_S_Piiii_param_5,
	.param .u32 _Z10initializePfS_S_S_Piiii_param_6,
	.param .u32 _Z10initializePfS_S_S_Piiii_param_7
)
{
	.reg .pred 	%p<39>;
	.reg .b32 	%r<147>;
	.reg .b32 	%f<283>;
	.reg .b64 	%rd<158>;

	ld.param.u64 	%rd14, [_Z10initializePfS_S_S_Piiii_param_0];
	ld.param.u64 	%rd15, [_Z10initializePfS_S_S_Piiii_param_1];
	ld.param.u64 	%rd12, [_Z10initializePfS_S_S_Piiii_param_2];
	ld.param.u64 	%rd16, [_Z10initializePfS_S_S_Piiii_param_3];
	ld.param.u64 	%rd13, [_Z10initializePfS_S_S_Piiii_param_4];
	ld.param.u32 	%r93, [_Z10initializePfS_S_S_Piiii_param_5];
	ld.param.u32 	%r94, [_Z10initializePfS_S_S_Piiii_param_6];
	ld.param.u32 	%r95, [_Z10initializePfS_S_S_Piiii_param_7];
	cvta.to.global.u64 	%rd1, %rd15;
	cvta.to.global.u64 	%rd2, %rd14;
	cvta.to.global.u64 	%rd3, %rd16;
	mov.u32 	%r1, %tid.x;
	mov.u32 	%r96, %ctaid.x;
	mov.u32 	%r97, %ntid.x;
	mul.lo.s32 	%r2, %r96, %r97;
	add.s32 	%r3, %r2, %r1;
	setp.ge.s32 	%p1, %r3, %r95;
	@%p1 bra 	$L__BB0_2;
	cvta.to.global.u64 	%rd17, %rd13;
	mul.wide.s32 	%rd18, %r3, 4;
	add.s64 	%rd19, %rd17, %rd18;
	ld.global.u32 	%r98, [%rd19];
	mad.lo.s32 	%r99, %r98, %r93, %r98;
	mul.wide.s32 	%rd20, %r99, 4;
	add.s64 	%rd21, %rd3, %rd20;
	ld.global.f32 	%f28, [%rd21];
	mul.wide.s32 	%rd22, %r98, 4;
	add.s64 	%rd23, %rd2, %rd22;
	st.global.f32 	[%rd23], %f28;
$L__BB0_2:
	setp.ge.s32 	%p2, %r3, %r94;
	@%p2 bra 	$L__BB0_41;
	setp.lt.s32 	%p3, %r93, 1;
	mov.f32 	%f273, 0f00000000;
	@%p3 bra 	$L__BB0_28;
	add.s32 	%r4, %r3, 1;
	and.b32  	%r5, %r93, 15;
	setp.lt.u32 	%p4, %r93, 16;
	mov.b32 	%r117, 0;
	@%p4 bra 	$L__BB0_7;
	and.b32  	%r117, %r93, 2147483632;
	neg.s32 	%r125, %r117;
	shl.b32 	%r8, %r94, 4;
	add.s64 	%rd4, %rd3, 32;
	mul.wide.s32 	%rd28, %r94, 4;
	mov.u32 	%r123, %r4;
	mov.u32 	%r124, %r3;
$L__BB0_6:
	.pragma "nounroll";
	mul.wide.s32 	%rd24, %r123, 4;
	add.s64 	%rd25, %rd4, %rd24;
	ld.global.f32 	%f30, [%rd25+-32];
	mul.wide.s32 	%rd26, %r124, 4;
	add.s64 	%rd27, %rd1, %rd26;
	st.global.f32 	[%rd27], %f30;
	ld.global.f32 	%f31, [%rd25+-28];
	add.s64 	%rd29, %rd27, %rd28;
	st.global.f32 	[%rd29], %f31;
	ld.global.f32 	%f32, [%rd25+-24];
	add.s64 	%rd30, %rd29, %rd28;
	st.global.f32 	[%rd30], %f32;
	ld.global.f32 	%f33, [%rd25+-20];
	add.s64 	%rd31, %rd30, %rd28;
	st.global.f32 	[%rd31], %f33;
	ld.global.f32 	%f34, [%rd25+-16];
	add.s64 	%rd32, %rd31, %rd28;
	st.global.f32 	[%rd32], %f34;
	ld.global.f32 	%f35, [%rd25+-12];
	add.s64 	%rd33, %rd32, %rd28;
	st.global.f32 	[%rd33], %f35;
	ld.global.f32 	%f36, [%rd25+-8];
	add.s64 	%rd34, %rd33, %rd28;
	st.global.f32 	[%rd34], %f36;
	ld.global.f32 	%f37, [%rd25+-4];
	add.s64 	%rd35, %rd34, %rd28;
	st.global.f32 	[%rd35], %f37;
	ld.global.f32 	%f38, [%rd25];
	add.s64 	%rd36, %rd35, %rd28;
	st.global.f32 	[%rd36], %f38;
	ld.global.f32 	%f39, [%rd25+4];
	add.s64 	%rd37, %rd36, %rd28;
	st.global.f32 	[%rd37], %f39;
	ld.global.f32 	%f40, [%rd25+8];
	add.s64 	%rd38, %rd37, %rd28;
	st.global.f32 	[%rd38], %f40;
	ld.global.f32 	%f41, [%rd25+12];
	add.s64 	%rd39, %rd38, %rd28;
	st.global.f32 	[%rd39], %f41;
	ld.global.f32 	%f42, [%rd25+16];
	add.s64 	%rd40, %rd39, %rd28;
	st.global.f32 	[%rd40], %f42;
	ld.global.f32 	%f43, [%rd25+20];
	add.s64 	%rd41, %rd40, %rd28;
	st.global.f32 	[%rd41], %f43;
	ld.global.f32 	%f44, [%rd25+24];
	add.s64 	%rd42, %rd41, %rd28;
	st.global.f32 	[%rd42], %f44;
	ld.global.f32 	%f45, [%rd25+28];
	add.s64 	%rd43, %rd42, %rd28;
	st.global.f32 	[%rd43], %f45;
	add.s32 	%r125, %r125, 16;
	add.s32 	%r124, %r124, %r8;
	add.s32 	%r123, %r123, 16;
	setp.eq.s32 	%p5, %r125, 0;
	@%p5 bra 	$L__BB0_7;
	bra.uni 	$L__BB0_6;
$L__BB0_7:
	setp.eq.s32 	%p6, %r5, 0;
	@%p6 bra 	$L__BB0_16;
	and.b32  	%r10, %r93, 7;
	setp.lt.u32 	%p7, %r5, 8;
	@%p7 bra 	$L__BB0_10;
	add.s32 	%r101, %r4, %r117;
	mul.wide.s32 	%rd44, %r101, 4;
	add.s64 	%rd45, %rd3, %rd44;
	ld.global.f32 	%f46, [%rd45];
	mad.lo.s32 	%r102, %r117, %r94, %r3;
	mul.wide.s32 	%rd46, %r102, 4;
	add.s64 	%rd47, %rd1, %rd46;
	st.global.f32 	[%rd47], %f46;
	ld.global.f32 	%f47, [%rd45+4];
	mul.wide.s32 	%rd48, %r94, 4;
	add.s64 	%rd49, %rd47, %rd48;
	st.global.f32 	[%rd49], %f47;
	ld.global.f32 	%f48, [%rd45+8];
	add.s64 	%rd50, %rd49, %rd48;
	st.global.f32 	[%rd50], %f48;
	ld.global.f32 	%f49, [%rd45+12];
	add.s64 	%rd51, %rd50, %rd48;
	st.global.f32 	[%rd51], %f49;
	ld.global.f32 	%f50, [%rd45+16];
	add.s64 	%rd52, %rd51, %rd48;
	st.global.f32 	[%rd52], %f50;
	ld.global.f32 	%f51, [%rd45+20];
	add.s64 	%rd53, %rd52, %rd48;
	st.global.f32 	[%rd53], %f51;
	ld.global.f32 	%f52, [%rd45+24];
	add.s64 	%rd54, %rd53, %rd48;
	st.global.f32 	[%rd54], %f52;
	ld.global.f32 	%f53, [%rd45+28];
	add.s64 	%rd55, %rd54, %rd48;
	st.global.f32 	[%rd55], %f53;
	add.s32 	%r117, %r117, 8;
$L__BB0_10:
	setp.eq.s32 	%p8, %r10, 0;
	@%p8 bra 	$L__BB0_16;
	and.b32  	%r13, %r93, 3;
	setp.lt.u32 	%p9, %r10, 4;
	@%p9 bra 	$L__BB0_13;
	add.s32 	%r103, %r4, %r117;
	mul.wide.s32 	%rd56, %r103, 4;
	add.s64 	%rd57, %rd3, %rd56;
	ld.global.f32 	%f54, [%rd57];
	mad.lo.s32 	%r104, %r117, %r94, %r3;
	mul.wide.s32 	%rd58, %r104, 4;
	add.s64 	%rd59, %rd1, %rd58;
	st.global.f32 	[%rd59], %f54;
	ld.global.f32 	%f55, [%rd57+4];
	mul.wide.s32 	%rd60, %r94, 4;
	add.s64 	%rd61, %rd59, %rd60;
	st.global.f32 	[%rd61], %f55;
	ld.global.f32 	%f56, [%rd57+8];
	add.s64 	%rd62, %rd61, %rd60;
	st.global.f32 	[%rd62], %f56;
	ld.global.f32 	%f57, [%rd57+12];
	add.s64 	%rd63, %rd62, %rd60;
	st.global.f32 	[%rd63], %f57;
	add.s32 	%r117, %r117, 4;
$L__BB0_13:
	setp.eq.s32 	%p10, %r13, 0;
	@%p10 bra 	$L__BB0_16;
	mad.lo.s32 	%r122, %r117, %r94, %r3;
	add.s32 	%r105, %r1, %r117;
	add.s32 	%r106, %r105, %r2;
	add.s32 	%r121, %r106, 1;
	neg.s32 	%r120, %r13;
$L__BB0_15:
	.pragma "nounroll";
	mul.wide.s32 	%rd64, %r121, 4;
	add.s64 	%rd65, %rd3, %rd64;
	ld.global.f32 	%f58, [%rd65];
	mul.wide.s32 	%rd66, %r122, 4;
	add.s64 	%rd67, %rd1, %rd66;
	st.global.f32 	[%rd67], %f58;
	add.s32 	%r122, %r122, %r94;
	add.s32 	%r121, %r121, 1;
	add.s32 	%r120, %r120, 1;
	setp.ne.s32 	%p11, %r120, 0;
	@%p11 bra 	$L__BB0_15;
$L__BB0_16:
	setp.lt.u32 	%p12, %r93, 16;
	mov.f32 	%f273, 0f00000000;
	mov.b32 	%r128, 0;
	@%p12 bra 	$L__BB0_19;
	and.b32  	%r128, %r93, 2147483632;
	neg.s32 	%r127, %r128;
	shl.b32 	%r27, %r94, 4;
	mov.f32 	%f273, 0f00000000;
	mul.wide.s32 	%rd70, %r94, 4;
	mov.u32 	%r126, %r3;
$L__BB0_18:
	.pragma "nounroll";
	mul.wide.s32 	%rd68, %r126, 4;
	add.s64 	%rd69, %rd1, %rd68;
	ld.global.f32 	%f62, [%rd69];
	fma.rn.f32 	%f63, %f62, %f62, %f273;
	add.s64 	%rd71, %rd69, %rd70;
	ld.global.f32 	%f64, [%rd71];
	fma.rn.f32 	%f65, %f64, %f64, %f63;
	add.s64 	%rd72, %rd71, %rd70;
	ld.global.f32 	%f66, [%rd72];
	fma.rn.f32 	%f67, %f66, %f66, %f65;
	add.s64 	%rd73, %rd72, %rd70;
	ld.global.f32 	%f68, [%rd73];
	fma.rn.f32 	%f69, %f68, %f68, %f67;
	add.s64 	%rd74, %rd73, %rd70;
	ld.global.f32 	%f70, [%rd74];
	fma.rn.f32 	%f71, %f70, %f70, %f69;
	add.s64 	%rd75, %rd74, %rd70;
	ld.global.f32 	%f72, [%rd75];
	fma.rn.f32 	%f73, %f72, %f72, %f71;
	add.s64 	%rd76, %rd75, %rd70;
	ld.global.f32 	%f74, [%rd76];
	fma.rn.f32 	%f75, %f74, %f74, %f73;
	add.s64 	%rd77, %rd76, %rd70;
	ld.global.f32 	%f76, [%rd77];
	fma.rn.f32 	%f77, %f76, %f76, %f75;
	add.s64 	%rd78, %rd77, %rd70;
	ld.global.f32 	%f78, [%rd78];
	fma.rn.f32 	%f79, %f78, %f78, %f77;
	add.s64 	%rd79, %rd78, %rd70;
	ld.global.f32 	%f80, [%rd79];
	fma.rn.f32 	%f81, %f80, %f80, %f79;
	add.s64 	%rd80, %rd79, %rd70;
	ld.global.f32 	%f82, [%rd80];
	fma.rn.f32 	%f83, %f82, %f82, %f81;
	add.s64 	%rd81, %rd80, %rd70;
	ld.global.f32 	%f84, [%rd81];
	fma.rn.f32 	%f85, %f84, %f84, %f83;
	add.s64 	%rd82, %rd81, %rd70;
	ld.global.f32 	%f86, [%rd82];
	fma.rn.f32 	%f87, %f86, %f86, %f85;
	add.s64 	%rd83, %rd82, %rd70;
	ld.global.f32 	%f88, [%rd83];
	fma.rn.f32 	%f89, %f88, %f88, %f87;
	add.s64 	%rd84, %rd83, %rd70;
	ld.global.f32 	%f90, [%rd84];
	fma.rn.f32 	%f91, %f90, %f90, %f89;
	add.s64 	%rd85, %rd84, %rd70;
	ld.global.f32 	%f92, [%rd85];
	fma.rn.f32 	%f273, %f92, %f92, %f91;
	add.s32 	%r127, %r127, 16;
	add.s32 	%r126, %r126, %r27;
	setp.ne.s32 	%p13, %r127, 0;
	@%p13 bra 	$L__BB0_18;
$L__BB0_19:
	setp.eq.s32 	%p14, %r5, 0;
	@%p14 bra 	$L__BB0_28;
	and.b32  	%r39, %r93, 7;
	setp.lt.u32 	%p15, %r5, 8;
	@%p15 bra 	$L__BB0_22;
	mad.lo.s32 	%r108, %r128, %r94, %r3;
	mul.wide.s32 	%rd86, %r108, 4;
	add.s64 	%rd87, %rd1, %rd86;
	ld.global.f32 	%f94, [%rd87];
	fma.rn.f32 	%f95, %f94, %f94, %f273;
	mul.wide.s32 	%rd88, %r94, 4;
	add.s64 	%rd89, %rd87, %rd88;
	ld.global.f32 	%f96, [%rd89];
	fma.rn.f32 	%f97, %f96, %f96, %f95;
	add.s64 	%rd90, %rd89, %rd88;
	ld.global.f32 	%f98, [%rd90];
	fma.rn.f32 	%f99, %f98, %f98, %f97;
	add.s64 	%rd91, %rd90, %rd88;
	ld.global.f32 	%f100, [%rd91];
	fma.rn.f32 	%f101, %f100, %f100, %f99;
	add.s64 	%rd92, %rd91, %rd88;
	ld.global.f32 	%f102, [%rd92];
	fma.rn.f32 	%f103, %f102, %f102, %f101;
	add.s64 	%rd93, %rd92, %rd88;
	ld.global.f32 	%f104, [%rd93];
	fma.rn.f32 	%f105, %f104, %f104, %f103;
	add.s64 	%rd94, %rd93, %rd88;
	ld.global.f32 	%f106, [%rd94];
	fma.rn.f32 	%f107, %f106, %f106, %f105;
	add.s64 	%rd95, %rd94, %rd88;
	ld.global.f32 	%f108, [%rd95];
	fma.rn.f32 	%f273, %f108, %f108, %f107;
	add.s32 	%r128, %r128, 8;
$L__BB0_22:
	setp.eq.s32 	%p16, %r39, 0;
	@%p16 bra 	$L__BB0_28;
	and.b32  	%r42, %r93, 3;
	setp.lt.u32 	%p17, %r39, 4;
	@%p17 bra 	$L__BB0_25;
	mad.lo.s32 	%r109, %r128, %r94, %r3;
	mul.wide.s32 	%rd96, %r109, 4;
	add.s64 	%rd97, %rd1, %rd96;
	ld.global.f32 	%f110, [%rd97];
	fma.rn.f32 	%f111, %f110, %f110, %f273;
	mul.wide.s32 	%rd98, %r94, 4;
	add.s64 	%rd99, %rd97, %rd98;
	ld.global.f32 	%f112, [%rd99];
	fma.rn.f32 	%f113, %f112, %f112, %f111;
	add.s64 	%rd100, %rd99, %rd98;
	ld.global.f32 	%f114, [%rd100];
	fma.rn.f32 	%f115, %f114, %f114, %f113;
	add.s64 	%rd101, %rd100, %rd98;
	ld.global.f32 	%f116, [%rd101];
	fma.rn.f32 	%f273, %f116, %f116, %f115;
	add.s32 	%r128, %r128, 4;
$L__BB0_25:
	setp.eq.s32 	%p18, %r42, 0;
	@%p18 bra 	$L__BB0_28;
	mad.lo.s32 	%r132, %r128, %r94, %r3;
	neg.s32 	%r131, %r42;
$L__BB0_27:
	.pragma "nounroll";
	mul.wide.s32 	%rd102, %r132, 4;
	add.s64 	%rd103, %rd1, %rd102;
	ld.global.f32 	%f117, [%rd103];
	fma.rn.f32 	%f273, %f117, %f117, %f273;
	add.s32 	%r132, %r132, %r94;
	add.s32 	%r131, %r131, 1;
	setp.ne.s32 	%p19, %r131, 0;
	@%p19 bra 	$L__BB0_27;
$L__BB0_28:
	setp.lt.s32 	%p20, %r93, 1;
	sqrt.rn.f32 	%f14, %f273;
	@%p20 bra 	$L__BB0_41;
	and.b32  	%r51, %r93, 15;
	setp.lt.u32 	%p21, %r93, 16;
	mov.b32 	%r136, 0;
	@%p21 bra 	$L__BB0_32;
	and.b32  	%r136, %r93, 2147483632;
	neg.s32 	%r134, %r136;
	shl.b32 	%r54, %r94, 4;
	mul.wide.s32 	%rd106, %r94, 4;
	mov.u32 	%r133, %r3;
$L__BB0_31:
	.pragma "nounroll";
	mul.wide.s32 	%rd104, %r133, 4;
	add.s64 	%rd105, %rd1, %rd104;
	ld.global.f32 	%f118, [%rd105];
	div.rn.f32 	%f119, %f118, %f14;
	st.global.f32 	[%rd105], %f119;
	add.s64 	%rd107, %rd105, %rd106;
	ld.global.f32 	%f120, [%rd107];
	div.rn.f32 	%f121, %f120, %f14;
	st.global.f32 	[%rd107], %f121;
	add.s64 	%rd108, %rd107, %rd106;
	ld.global.f32 	%f122, [%rd108];
	div.rn.f32 	%f123, %f122, %f14;
	st.global.f32 	[%rd108], %f123;
	add.s64 	%rd109, %rd108, %rd106;
	ld.global.f32 	%f124, [%rd109];
	div.rn.f32 	%f125, %f124, %f14;
	st.global.f32 	[%rd109], %f125;
	add.s64 	%rd110, %rd109, %rd106;
	ld.global.f32 	%f126, [%rd110];
	div.rn.f32 	%f127, %f126, %f14;
	st.global.f32 	[%rd110], %f127;
	add.s64 	%rd111, %rd110, %rd106;
	ld.global.f32 	%f128, [%rd111];
	div.rn.f32 	%f129, %f128, %f14;
	st.global.f32 	[%rd111], %f129;
	add.s64 	%rd112, %rd111, %rd106;
	ld.global.f32 	%f130, [%rd112];
	div.rn.f32 	%f131, %f130, %f14;
	st.global.f32 	[%rd112], %f131;
	add.s64 	%rd113, %rd112, %rd106;
	ld.global.f32 	%f132, [%rd113];
	div.rn.f32 	%f133, %f132, %f14;
	st.global.f32 	[%rd113], %f133;
	add.s64 	%rd114, %rd113, %rd106;
	ld.global.f32 	%f134, [%rd114];
	div.rn.f32 	%f135, %f134, %f14;
	st.global.f32 	[%rd114], %f135;
	add.s64 	%rd115, %rd114, %rd106;
	ld.global.f32 	%f136, [%rd115];
	div.rn.f32 	%f137, %f136, %f14;
	st.global.f32 	[%rd115], %f137;
	add.s64 	%rd116, %rd115, %rd106;
	ld.global.f32 	%f138, [%rd116];
	div.rn.f32 	%f139, %f138, %f14;
	st.global.f32 	[%rd116], %f139;
	add.s64 	%rd117, %rd116, %rd106;
	ld.global.f32 	%f140, [%rd117];
	div.rn.f32 	%f141, %f140, %f14;
	st.global.f32 	[%rd117], %f141;
	add.s64 	%rd118, %rd117, %rd106;
	ld.global.f32 	%f142, [%rd118];
	div.rn.f32 	%f143, %f142, %f14;
	st.global.f32 	[%rd118], %f143;
	add.s64 	%rd119, %rd118, %rd106;
	ld.global.f32 	%f144, [%rd119];
	div.rn.f32 	%f145, %f144, %f14;
	st.global.f32 	[%rd119], %f145;
	add.s64 	%rd120, %rd119, %rd106;
	ld.global.f32 	%f146, [%rd120];
	div.rn.f32 	%f147, %f146, %f14;
	st.global.f32 	[%rd120], %f147;
	add.s64 	%rd121, %rd120, %rd106;
	ld.global.f32 	%f148, [%rd121];
	div.rn.f32 	%f149, %f148, %f14;
	st.global.f32 	[%rd121], %f149;
	add.s32 	%r134, %r134, 16;
	add.s32 	%r133, %r133, %r54;
	setp.ne.s32 	%p22, %r134, 0;
	@%p22 bra 	$L__BB0_31;
$L__BB0_32:
	setp.eq.s32 	%p23, %r51, 0;
	@%p23 bra 	$L__BB0_41;
	and.b32  	%r60, %r93, 7;
	setp.lt.u32 	%p24, %r51, 8;
	@%p24 bra 	$L__BB0_35;
	mad.lo.s32 	%r111, %r136, %r94, %r3;
	mul.wide.s32 	%rd122, %r111, 4;
	add.s64 	%rd123, %rd1, %rd122;
	ld.global.f32 	%f150, [%rd123];
	div.rn.f32 	%f151, %f150, %f14;
	st.global.f32 	[%rd123], %f151;
	mul.wide.s32 	%rd124, %r94, 4;
	add.s64 	%rd125, %rd123, %rd124;
	ld.global.f32 	%f152, [%rd125];
	div.rn.f32 	%f153, %f152, %f14;
	st.global.f32 	[%rd125], %f153;
	add.s64 	%rd126, %rd125, %rd124;
	ld.global.f32 	%f154, [%rd126];
	div.rn.f32 	%f155, %f154, %f14;
	st.global.f32 	[%rd126], %f155;
	add.s64 	%rd127, %rd126, %rd124;
	ld.global.f32 	%f156, [%rd127];
	div.rn.f32 	%f157, %f156, %f14;
	st.global.f32 	[%rd127], %f157;
	add.s64 	%rd128, %rd127, %rd124;
	ld.global.f32 	%f158, [%rd128];
	div.rn.f32 	%f159, %f158, %f14;
	st.global.f32 	[%rd128], %f159;
	add.s64 	%rd129, %rd128, %rd124;
	ld.global.f32 	%f160, [%rd129];
	div.rn.f32 	%f161, %f160, %f14;
	st.global.f32 	[%rd129], %f161;
	add.s64 	%rd130, %rd129, %rd124;
	ld.global.f32 	%f162, [%rd130];
	div.rn.f32 	%f163, %f162, %f14;
	st.global.f32 	[%rd130], %f163;
	add.s64 	%rd131, %rd130, %rd124;
	ld.global.f32 	%f164, [%rd131];
	div.rn.f32 	%f165, %f164, %f14;
	st.global.f32 	[%rd131], %f165;
	add.s32 	%r136, %r136, 8;
$L__BB0_35:
	setp.eq.s32 	%p25, %r60, 0;
	@%p25 bra 	$L__BB0_41;
	and.b32  	%r63, %r93, 3;
	setp.lt.u32 	%p26, %r60, 4;
	@%p26 bra 	$L__BB0_38;
	mad.lo.s32 	%r112, %r136, %r94, %r3;
	mul.wide.s32 	%rd132, %r112, 4;
	add.s64 	%rd133, %rd1, %rd132;
	ld.global.f32 	%f166, [%rd133];
	div.rn.f32 	%f167, %f166, %f14;
	st.global.f32 	[%rd133], %f167;
	mul.wide.s32 	%rd134, %r94, 4;
	add.s64 	%rd135, %rd133, %rd134;
	ld.global.f32 	%f168, [%rd135];
	div.rn.f32 	%f169, %f168, %f14;
	st.global.f32 	[%rd135], %f169;
	add.s64 	%rd136, %rd135, %rd134;
	ld.global.f32 	%f170, [%rd136];
	div.rn.f32 	%f171, %f170, %f14;
	st.global.f32 	[%rd136], %f171;
	add.s64 	%rd137, %rd136, %rd134;
	ld.global.f32 	%f172, [%rd137];
	div.rn.f32 	%f173, %f172, %f14;
	st.global.f32 	[%rd137], %f173;
	add.s32 	%r136, %r136, 4;
$L__BB0_38:
	setp.eq.s32 	%p27, %r63, 0;
	@%p27 bra 	$L__BB0_41;
	mad.lo.s32 	%r139, %r136, %r94, %r3;
	neg.s32 	%r138, %r63;
$L__BB0_40:
	.pragma "nounroll";
	mul.wide.s32 	%rd138, %r139, 4;
	add.s64 	%rd139, %rd1, %rd138;
	ld.global.f32 	%f174, [%rd139];
	div.rn.f32 	%f175, %f174, %f14;
	st.global.f32 	[%rd139], %f175;
	add.s32 	%r139, %r139, %r94;
	add.s32 	%r138, %r138, 1;
	setp.ne.s32 	%p28, %r138, 0;
	@%p28 bra 	$L__BB0_40;
$L__BB0_41:
	setp.ge.s32 	%p29, %r3, %r93;
	@%p29 bra 	$L__BB0_56;
	setp.lt.s32 	%p30, %r94, 1;
	mov.f32 	%f282, 0f00000000;
	@%p30 bra 	$L__BB0_55;
	mul.lo.s32 	%r72, %r94, %r3;
	add.s32 	%r114, %r94, -1;
	and.b32  	%r73, %r94, 15;
	setp.lt.u32 	%p31, %r114, 15;
	mov.f32 	%f282, 0f00000000;
	mov.b32 	%r143, 0;
	@%p31 bra 	$L__BB0_46;
	and.b32  	%r143, %r94, 2147483632;
	neg.s32 	%r141, %r143;
	add.s64 	%rd5, %rd1, 32;
	add.s64 	%rd156, %rd2, 32;
	mov.f32 	%f282, 0f00000000;
	mov.u32 	%r140, %r72;
$L__BB0_45:
	.pragma "nounroll";
	mul.wide.s32 	%rd140, %r140, 4;
	add.s64 	%rd141, %rd5, %rd140;
	ld.global.f32 	%f180, [%rd141+-32];
	ld.global.f32 	%f181, [%rd156+-32];
	fma.rn.f32 	%f182, %f180, %f181, %f282;
	ld.global.f32 	%f183, [%rd141+-28];
	ld.global.f32 	%f184, [%rd156+-28];
	fma.rn.f32 	%f185, %f183, %f184, %f182;
	ld.global.f32 	%f186, [%rd141+-24];
	ld.global.f32 	%f187, [%rd156+-24];
	fma.rn.f32 	%f188, %f186, %f187, %f185;
	ld.global.f32 	%f189, [%rd141+-20];
	ld.global.f32 	%f190, [%rd156+-20];
	fma.rn.f32 	%f191, %f189, %f190, %f188;
	ld.global.f32 	%f192, [%rd141+-16];
	ld.global.f32 	%f193, [%rd156+-16];
	fma.rn.f32 	%f194, %f192, %f193, %f191;
	ld.global.f32 	%f195, [%rd141+-12];
	ld.global.f32 	%f196, [%rd156+-12];
	fma.rn.f32 	%f197, %f195, %f196, %f194;
	ld.global.f32 	%f198, [%rd141+-8];
	ld.global.f32 	%f199, [%rd156+-8];
	fma.rn.f32 	%f200, %f198, %f199, %f197;
	ld.global.f32 	%f201, [%rd141+-4];
	ld.global.f32 	%f202, [%rd156+-4];
	fma.rn.f32 	%f203, %f201, %f202, %f200;
	ld.global.f32 	%f204, [%rd141];
	ld.global.f32 	%f205, [%rd156];
	fma.rn.f32 	%f206, %f204, %f205, %f203;
	ld.global.f32 	%f207, [%rd141+4];
	ld.global.f32 	%f208, [%rd156+4];
	fma.rn.f32 	%f209, %f207, %f208, %f206;
	ld.global.f32 	%f210, [%rd141+8];
	ld.global.f32 	%f211, [%rd156+8];
	fma.rn.f32 	%f212, %f210, %f211, %f209;
	ld.global.f32 	%f213, [%rd141+12];
	ld.global.f32 	%f214, [%rd156+12];
	fma.rn.f32 	%f215, %f213, %f214, %f212;
	ld.global.f32 	%f216, [%rd141+16];
	ld.global.f32 	%f217, [%rd156+16];
	fma.rn.f32 	%f218, %f216, %f217, %f215;
	ld.global.f32 	%f219, [%rd141+20];
	ld.global.f32 	%f220, [%rd156+20];
	fma.rn.f32 	%f221, %f219, %f220, %f218;
	ld.global.f32 	%f222, [%rd141+24];
	ld.global.f32 	%f223, [%rd156+24];
	fma.rn.f32 	%f224, %f222, %f223, %f221;
	ld.global.f32 	%f225, [%rd141+28];
	ld.global.f32 	%f226, [%rd156+28];
	fma.rn.f32 	%f282, %f225, %f226, %f224;
	add.s32 	%r141, %r141, 16;
	add.s32 	%r140, %r140, 16;
	add.s64 	%rd156, %rd156, 64;
	setp.ne.s32 	%p32, %r141, 0;
	@%p32 bra 	$L__BB0_45;
$L__BB0_46:
	setp.eq.s32 	%p33, %r73, 0;
	@%p33 bra 	$L__BB0_55;
	and.b32  	%r81, %r94, 7;
	setp.lt.u32 	%p34, %r73, 8;
	@%p34 bra 	$L__BB0_49;
	add.s32 	%r115, %r143, %r72;
	mul.wide.s32 	%rd142, %r115, 4;
	add.s64 	%rd143, %rd1, %rd142;
	ld.global.f32 	%f228, [%rd143];
	mul.wide.u32 	%rd144, %r143, 4;
	add.s64 	%rd145, %rd2, %rd144;
	ld.global.f32 	%f229, [%rd145];
	fma.rn.f32 	%f230, %f228, %f229, %f282;
	ld.global.f32 	%f231, [%rd143+4];
	ld.global.f32 	%f232, [%rd145+4];
	fma.rn.f32 	%f233, %f231, %f232, %f230;
	ld.global.f32 	%f234, [%rd143+8];
	ld.global.f32 	%f235, [%rd145+8];
	fma.rn.f32 	%f236, %f234, %f235, %f233;
	ld.global.f32 	%f237, [%rd143+12];
	ld.global.f32 	%f238, [%rd145+12];
	fma.rn.f32 	%f239, %f237, %f238, %f236;
	ld.global.f32 	%f240, [%rd143+16];
	ld.global.f32 	%f241, [%rd145+16];
	fma.rn.f32 	%f242, %f240, %f241, %f239;
	ld.global.f32 	%f243, [%rd143+20];
	ld.global.f32 	%f244, [%rd145+20];
	fma.rn.f32 	%f245, %f243, %f244, %f242;
	ld.global.f32 	%f246, [%rd143+24];
	ld.global.f32 	%f247, [%rd145+24];
	fma.rn.f32 	%f248, %f246, %f247, %f245;
	ld.global.f32 	%f249, [%rd143+28];
	ld.global.f32 	%f250, [%rd145+28];
	fma.rn.f32 	%f282, %f249, %f250, %f248;
	add.s32 	%r143, %r143, 8;
$L__BB0_49:
	setp.eq.s32 	%p35, %r81, 0;
	@%p35 bra 	$L__BB0_55;
	and.b32  	%r84, %r94, 3;
	setp.lt.u32 	%p36, %r81, 4;
	@%p36 bra 	$L__BB0_52;
	add.s32 	%r116, %r143, %r72;
	mul.wide.s32 	%rd146, %r116, 4;
	add.s64 	%rd147, %rd1, %rd146;
	ld.global.f32 	%f252, [%rd147];
	mul.wide.u32 	%rd148, %r143, 4;
	add.s64 	%rd149, %rd2, %rd148;
	ld.global.f32 	%f253, [%rd149];
	fma.rn.f32 	%f254, %f252, %f253, %f282;
	ld.global.f32 	%f255, [%rd147+4];
	ld.global.f32 	%f256, [%rd149+4];
	fma.rn.f32 	%f257, %f255, %f256, %f254;
	ld.global.f32 	%f258, [%rd147+8];
	ld.global.f32 	%f259, [%rd149+8];
	fma.rn.f32 	%f260, %f258, %f259, %f257;
	ld.global.f32 	%f261, [%rd147+12];
	ld.global.f32 	%f262, [%rd149+12];
	fma.rn.f32 	%f282, %f261, %f262, %f260;
	add.s32 	%r143, %r143, 4;
$L__BB0_52:
	setp.eq.s32 	%p37, %r84, 0;
	@%p37 bra 	$L__BB0_55;
	mul.wide.u32 	%rd150, %r143, 4;
	add.s64 	%rd157, %rd2, %rd150;
	add.s32 	%r146, %r143, %r72;
	neg.s32 	%r145, %r84;
$L__BB0_54:
	.pragma "nounroll";
	mul.wide.s32 	%rd151, %r146, 4;
	add.s64 	%rd152, %rd1, %rd151;
	ld.global.f32 	%f263, [%rd152];
	ld.global.f32 	%f264, [%rd157];
	fma.rn.f32 	%f282, %f263, %f264, %f282;
	add.s64 	%rd157, %rd157, 4;
	add.s32 	%r146, %r146, 1;
	add.s32 	%r145, %r145, 1;
	setp.ne.s32 	%p38, %r145, 0;
	@%p38 bra 	$L__BB0_54;
$L__BB0_55:
	cvta.to.global.u64 	%rd153, %rd12;
	mul.wide.s32 	%rd154, %r3, 4;
	add.s64 	%rd155, %rd153, %rd154;
	st.global.f32 	[%rd155], %f282;
$L__BB0_56:
	ret;

}


// ===== COMPILED SASS (sm_100) =====

	.target	sm_100

	.elftype	@"ET_EXEC"


//--------------------- .note.nv.tkinfo           --------------------------
	.section	.note.nv.tkinfo,"",@"SHT_NOTE"
	.sectionflags	@"SHF_NOTE_NV_TKINFO"
	.tkinfo
        /*0018*/ 	.word	0x00000002
        /*0030*/ 	.string	""
        /*0030*/ 	.string	"ptxas"
        /*0030*/ 	.string	"Cuda compilation tools, release 13.0, V13.0.88"
        /*0030*/ 	.string	"Build cuda_13.0.r13.0/compiler.36424714_0"
        /*0030*/ 	.string	"-arch sm_100 -m 64 "



//--------------------- .note.nv.cuinfo           --------------------------
	.section	.note.nv.cuinfo,"",@"SHT_NOTE"
	.sectionflags	@"SHF_NOTE_NV_CUINFO"
        /*0018*/ 	.short	0x0002
        /*001a*/ 	.short	0x0064
        /*001c*/ 	.short	0x0082
	.zero		2


//--------------------- .nv.info                  --------------------------
	.section	.nv.info,"",@"SHT_CUDA_INFO"
	.align	4


	//----- nvinfo : EIATTR_REGCOUNT
	.align		4
        /*0000*/ 	.byte	0x04, 0x2f
        /*0002*/ 	.short	(.L_1 - .L_0)
	.align		4
.L_0:
        /*0004*/ 	.word	index@(_Z10initializePfS_S_S_Piiii)
        /*0008*/ 	.word	0x00000020


	//----- nvinfo : EIATTR_FRAME_SIZE
	.align		4
.L_1:
        /*000c*/ 	.byte	0x04, 0x11
        /*000e*/ 	.short	(.L_3 - .L_2)
	.align		4
.L_2:
        /*0010*/ 	.word	index@($__internal_1_$__cuda_sm3x_div_rn_noftz_f32_slowpath)
        /*0014*/ 	.word	0x00000000


	//----- nvinfo : EIATTR_FRAME_SIZE
	.align		4
.L_3:
        /*0018*/ 	.byte	0x04, 0x11
        /*001a*/ 	.short	(.L_5 - .L_4)
	.align		4
.L_4:
        /*001c*/ 	.word	index@($__internal_0_$__cuda_sm20_sqrt_rn_f32_slowpath)
        /*0020*/ 	.word	0x00000000


	//----- nvinfo : EIATTR_FRAME_SIZE
	.align		4
.L_5:
        /*0024*/ 	.byte	0x04, 0x11
        /*0026*/ 	.short	(.L_7 - .L_6)
	.align		4
.L_6:
        /*0028*/ 	.word	index@(_Z10initializePfS_S_S_Piiii)
        /*002c*/ 	.word	0x00000000


	//----- nvinfo : EIATTR_MIN_STACK_SIZE
	.align		4
.L_7:
        /*0030*/ 	.byte	0x04, 0x12
        /*0032*/ 	.short	(.L_9 - .L_8)
	.align		4
.L_8:
        /*0034*/ 	.word	index@(_Z10initializePfS_S_S_Piiii)
        /*0038*/ 	.word	0x00000000
.L_9:


//--------------------- .nv.compat                --------------------------
	.section	.nv.compat,"",@"SHT_CUDA_COMPAT_INFO"
	.align	4
        /*0000*/ 	.byte	0x02, 0x09, 0x00, 0x00, 0x02, 0x02, 0x01, 0x00, 0x02, 0x05, 0x05, 0x00, 0x03, 0x07, 0x01, 0x01
        /*0010*/ 	.byte	0x02, 0x03, 0x00, 0x00, 0x02, 0x06, 0x01, 0x00, 0x04, 0x0b, 0x08, 0x00, 0x01, 0x00, 0x00, 0x00
        /*0020*/ 	.byte	0x00, 0x00, 0x00, 0x00


//--------------------- .nv.info._Z10initializePfS_S_S_Piiii --------------------------
	.section	.nv.info._Z10initializePfS_S_S_Piiii,"",@"SHT_CUDA_INFO"
	.sectionflags	@""
	.align	4


	//----- nvinfo : EIATTR_CUDA_API_VERSION
	.align		4
        /*0000*/ 	.byte	0x04, 0x37
        /*0002*/ 	.short	(.L_11 - .L_10)
.L_10:
        /*0004*/ 	.word	0x00000082


	//----- nvinfo : EIATTR_KPARAM_INFO
	.align		4
.L_11:
        /*0008*/ 	.byte	0x04, 0x17
        /*000a*/ 	.short	(.L_13 - .L_12)
.L_12:
        /*000c*/ 	.word	0x00000000
        /*0010*/ 	.short	0x0007
        /*0012*/ 	.short	0x0030
        /*0014*/ 	.byte	0x00, 0xf0, 0x11, 0x00


	//----- nvinfo : EIATTR_KPARAM_INFO
	.align		4
.L_13:
        /*0018*/ 	.byte	0x04, 0x17
        /*001a*/ 	.short	(.L_15 - .L_14)
.L_14:
        /*001c*/ 	.word	0x00000000
        /*0020*/ 	.short	0x0006
        /*0022*/ 	.short	0x002c
        /*0024*/ 	.byte	0x00, 0xf0, 0x11, 0x00


	//----- nvinfo : EIATTR_KPARAM_INFO
	.align		4
.L_15:
        /*0028*/ 	.byte	0x04, 0x17
        /*002a*/ 	.short	(.L_17 - .L_16)
.L_16:
        /*002c*/ 	.word	0x00000000
        /*0030*/ 	.short	0x0005
        /*0032*/ 	.short	0x0028
        /*0034*/ 	.byte	0x00, 0xf0, 0x11, 0x00


	//----- nvinfo : EIATTR_KPARAM_INFO
	.align		4
.L_17:
        /*0038*/ 	.byte	0x04, 0x17
        /*003a*/ 	.short	(.L_19 - .L_18)
.L_18:
        /*003c*/ 	.word	0x00000000
        /*0040*/ 	.short	0x0004
        /*0042*/ 	.short	0x0020
        /*0044*/ 	.byte	0x00, 0xf5, 0x21, 0x00


	//----- nvinfo : EIATTR_KPARAM_INFO
	.align		4
.L_19:
        /*0048*/ 	.byte	0x04, 0x17
        /*004a*/ 	.short	(.L_21 - .L_20)
.L_20:
        /*004c*/ 	.word	0x00000000
        /*0050*/ 	.short	0x0003
        /*0052*/ 	.short	0x0018
        /*0054*/ 	.byte	0x00, 0xf5, 0x21, 0x00


	//----- nvinfo : EIATTR_KPARAM_INFO
	.align		4
.L_21:
        /*0058*/ 	.byte	0x04, 0x17
        /*005a*/ 	.short	(.L_23 - .L_22)
.L_22:
        /*005c*/ 	.word	0x00000000
        /*0060*/ 	.short	0x0002
        /*0062*/ 	.short	0x0010
        /*0064*/ 	.byte	0x00, 0xf5, 0x21, 0x00


	//----- nvinfo : EIATTR_KPARAM_INFO
	.align		4
.L_23:
        /*0068*/ 	.byte	0x04, 0x17
        /*006a*/ 	.short	(.L_25 - .L_24)
.L_24:
        /*006c*/ 	.word	0x00000000
        /*0070*/ 	.short	0x0001
        /*0072*/ 	.short	0x0008
        /*0074*/ 	.byte	0x00, 0xf5, 0x21, 0x00


	//----- nvinfo : EIATTR_KPARAM_INFO
	.align		4
.L_25:
        /*0078*/ 	.byte	0x04, 0x17
        /*007a*/ 	.short	(.L_27 - .L_26)
.L_26:
        /*007c*/ 	.word	0x00000000
        /*0080*/ 	.short	0x0000
        /*0082*/ 	.short	0x0000
        /*0084*/ 	.byte	0x00, 0xf5, 0x21, 0x00


	//----- nvinfo : EIATTR_SPARSE_MMA_MASK
	.align		4
.L_27:
        /*0088*/ 	.byte	0x03, 0x50
        /*008a*/ 	.short	0x0000


	//----- nvinfo : EIATTR_MAXREG_COUNT
	.align		4
        /*008c*/ 	.byte	0x03, 0x1b
        /*008e*/ 	.short	0x00ff


	//----- nvinfo : EIATTR_MERCURY_ISA_VERSION
	.align		4
        /*0090*/ 	.byte	0x03, 0x5f
        /*0092*/ 	.short	0x0101


	//----- nvinfo : EIATTR_VRC_CTA_INIT_COUNT
	.align		4
        /*0094*/ 	.byte	0x02, 0x4a
	.zero		1
	.zero		1


	//----- nvinfo : EIATTR_EXIT_INSTR_OFFSETS
	.align		4
        /*0098*/ 	.byte	0x04, 0x1c
        /*009a*/ 	.short	(.L_29 - .L_28)


	//   ....[0]....
.L_28:
        /*009c*/ 	.word	0x00003630


	//   ....[1]....
        /*00a0*/ 	.word	0x00004040


	//----- nvinfo : EIATTR_CRS_STACK_SIZE
	.align		4
.L_29:
        /*00a4*/ 	.byte	0x04, 0x1e
        /*00a6*/ 	.short	(.L_31 - .L_30)
.L_30:
        /*00a8*/ 	.word	0x00000000


	//----- nvinfo : EIATTR_CBANK_PARAM_SIZE
	.align		4
.L_31:
        /*00ac*/ 	.byte	0x03, 0x19
        /*00ae*/ 	.short	0x0034


	//----- nvinfo : EIATTR_PARAM_CBANK
	.align		4
        /*00b0*/ 	.byte	0x04, 0x0a
        /*00b2*/ 	.short	(.L_33 - .L_32)
	.align		4
.L_32:
        /*00b4*/ 	.word	index@(.nv.constant0._Z10initializePfS_S_S_Piiii)
        /*00b8*/ 	.short	0x0380
        /*00ba*/ 	.short	0x0034


	//----- nvinfo : EIATTR_SW_WAR
	.align		4
.L_33:
        /*00bc*/ 	.byte	0x04, 0x36
        /*00be*/ 	.short	(.L_35 - .L_34)
.L_34:
        /*00c0*/ 	.word	0x00000008
.L_35:


//--------------------- .nv.callgraph             --------------------------
	.section	.nv.callgraph,"",@"SHT_CUDA_CALLGRAPH"
	.align	4
	.sectionentsize	8
	.align		4
        /*0000*/ 	.word	0x00000000
	.align		4
        /*0004*/ 	.word	0xffffffff
	.align		4
        /*0008*/ 	.word	0x00000000
	.align		4
        /*000c*/ 	.word	0xfffffffe
	.align		4
        /*0010*/ 	.word	0x00000000
	.align		4
        /*0014*/ 	.word	0xfffffffd
	.align		4
        /*0018*/ 	.word	0x00000000
	.align		4
        /*001c*/ 	.word	0xfffffffc


//--------------------- .text._Z10initializePfS_S_S_Piiii --------------------------
	.section	.text._Z10initializePfS_S_S_Piiii,"ax",@progbits
	.align	128
        .global         _Z10initializePfS_S_S_Piiii
        .type           _Z10initializePfS_S_S_Piiii,@function
        .size           _Z10initializePfS_S_S_Piiii,(.L_x_102 - _Z10initializePfS_S_S_Piiii)
        .other          _Z10initializePfS_S_S_Piiii,@"STO_CUDA_ENTRY STV_DEFAULT"
_Z10initializePfS_S_S_Piiii:
.text._Z10initializePfS_S_S_Piiii:
[----:B------:R-:W-:Y:S01]  /*0000*/  LDC R1, c[0x0][0x37c] ;  /* 0x0000df00ff017b82 */ /* 0x000fe20000000800 */
[----:B------:R-:W0:Y:S07]  /*0010*/  S2R R3, SR_TID.X ;  /* 0x0000000000037919 */ /* 0x000e2e0000002100 */
[----:B------:R-:W1:Y:S01]  /*0020*/  S2UR UR4, SR_CTAID.X ;  /* 0x00000000000479c3 */ /* 0x000e620000002500 */
[----:B------:R-:W1:Y:S01]  /*0030*/  LDCU UR5, c[0x0][0x360] ;  /* 0x00006c00ff0577ac */ /* 0x000e620008000800 */
[----:B------:R-:W-:Y:S01]  /*0040*/  BSSY.RECONVERGENT B0, `(.L_x_0) ;  /* 0x0000012000007945 */ /* 0x000fe20003800200 */
[----:B------:R-:W2:Y:S01]  /*0050*/  LDCU UR6, c[0x0][0x3b0] ;  /* 0x00007600ff0677ac */ /* 0x000ea20008000800 */
[----:B------:R-:W3:Y:S01]  /*0060*/  LDCU.64 UR12, c[0x0][0x358] ;  /* 0x00006b00ff0c77ac */ /* 0x000ee20008000a00 */
[----:B-1----:R-:W-:-:S06]  /*0070*/  UIMAD UR4, UR4, UR5, URZ ;  /* 0x00000005040472a4 */ /* 0x002fcc000f8e02ff */
[----:B0-----:R-:W-:-:S04]  /*0080*/  IADD3 R9, PT, PT, R3, UR4, RZ ;  /* 0x0000000403097c10 */ /* 0x001fc8000fffe0ff */
[----:B--2---:R-:W-:-:S13]  /*0090*/  ISETP.GE.AND P0, PT, R9, UR6, PT ;  /* 0x0000000609007c0c */ /* 0x004fda000bf06270 */
[----:B---3--:R-:W-:Y:S05]  /*00a0*/  @P0 BRA `(.L_x_1) ;  /* 0x00000000002c0947 */ /* 0x008fea0003800000 */
[----:B------:R-:W0:Y:S01]  /*00b0*/  LDC.64 R4, c[0x0][0x3a0] ;  /* 0x0000e800ff047b82 */ /* 0x000e220000000a00 */
[----:B------:R-:W1:Y:S07]  /*00c0*/  LDCU UR5, c[0x0][0x3a8] ;  /* 0x00007500ff0577ac */ /* 0x000e6e0008000800 */
[----:B------:R-:W2:Y:S01]  /*00d0*/  LDC.64 R6, c[0x0][0x398] ;  /* 0x0000e600ff067b82 */ /* 0x000ea20000000a00 */
[----:B0-----:R-:W-:-:S06]  /*00e0*/  IMAD.WIDE R4, R9, 0x4, R4 ;  /* 0x0000000409047825 */ /* 0x001fcc00078e0204 */
[----:B------:R-:W1:Y:S02]  /*00f0*/  LDG.E R5, desc[UR12][R4.64] ;  /* 0x0000000c04057981 */ /* 0x000e64000c1e1900 */
[----:B-1----:R-:W-:-:S04]  /*0100*/  IMAD R11, R5, UR5, R5 ;  /* 0x00000005050b7c24 */ /* 0x002fc8000f8e0205 */
[----:B--2---:R-:W-:Y:S02]  /*0110*/  IMAD.WIDE R6, R11, 0x4, R6 ;  /* 0x000000040b067825 */ /* 0x004fe400078e0206 */
[----:B------:R-:W0:Y:S04]  /*0120*/  LDC.64 R10, c[0x0][0x380] ;  /* 0x0000e000ff0a7b82 */ /* 0x000e280000000a00 */
[----:B------:R-:W2:Y:S01]  /*0130*/  LDG.E R7, desc[UR12][R6.64] ;  /* 0x0000000c06077981 */ /* 0x000ea2000c1e1900 */
[----:B0-----:R-:W-:-:S05]  /*0140*/  IMAD.WIDE R10, R5, 0x4, R10 ;  /* 0x00000004050a7825 */ /* 0x001fca00078e020a */
[----:B--2---:R0:W-:Y:S02]  /*0150*/  STG.E desc[UR12][R10.64], R7 ;  /* 0x000000070a007986 */ /* 0x0041e4000c10190c */
.L_x_1:
[----:B------:R-:W-:Y:S05]  /*0160*/  BSYNC.RECONVERGENT B0 ;  /* 0x0000000000007941 */ /* 0x000fea0003800200 */
.L_x_0:
[----:B------:R-:W1:Y:S01]  /*0170*/  LDCU UR5, c[0x0][0x3ac] ;  /* 0x00007580ff0577ac */ /* 0x000e620008000800 */
[----:B------:R-:W-:Y:S01]  /*0180*/  BSSY.RECONVERGENT B0, `(.L_x_2) ;  /* 0x0000348000007945 */ /* 0x000fe20003800200 */
[----:B-1----:R-:W-:-:S04]  /*0190*/  MOV R0, UR5 ;  /* 0x0000000500007c02 */ /* 0x002fc80008000f00 */
[----:B------:R-:W-:-:S13]  /*01a0*/  ISETP.GE.AND P0, PT, R9, R0, PT ;  /* 0x000000000900720c */ /* 0x000fda0003f06270 */
[----:B------:R-:W-:Y:S05]  /*01b0*/  @P0 BRA `(.L_x_3) ;  /* 0x0000003400100947 */ /* 0x000fea0003800000 */
[----:B------:R-:W1:Y:S01]  /*01c0*/  LDCU UR5, c[0x0][0x3a8] ;  /* 0x00007500ff0577ac */ /* 0x000e620008000800 */
[----:B------:R-:W-:Y:S01]  /*01d0*/  HFMA2 R6, -RZ, RZ, 0, 0 ;  /* 0x00000000ff067431 */ /* 0x000fe200000001ff */
[----:B-1----:R-:W-:-:S04]  /*01e0*/  MOV R2, UR5 ;  /* 0x0000000500027c02 */ /* 0x002fc80008000f00 */
[----:B------:R-:W-:-:S13]  /*01f0*/  ISETP.GE.AND P0, PT, R2, 0x1, PT ;  /* 0x000000010200780c */ /* 0x000fda0003f06270 */
[----:B------:R-:W-:Y:S05]  /*0200*/  @!P0 BRA `(.L_x_4) ;  /* 0x0000001000408947 */ /* 0x000fea0003800000 */
[C---:B------:R-:W-:Y:S02]  /*0210*/  ISETP.GE.U32.AND P1, PT, R2.reuse, 0x10, PT ;  /* 0x000000100200780c */ /* 0x040fe40003f26070 */
[----:B------:R-:W-:Y:S02]  /*0220*/  LOP3.LUT R4, R2, 0xf, RZ, 0xc0, !PT ;  /* 0x0000000f02047812 */ /* 0x000fe400078ec0ff */
[----:B------:R-:W-:Y:S02]  /*0230*/  IADD3 R5, PT, PT, R9, 0x1, RZ ;  /* 0x0000000109057810 */ /* 0x000fe40007ffe0ff */
[----:B------:R-:W-:Y:S02]  /*0240*/  ISETP.NE.AND P0, PT, R4, RZ, PT ;  /* 0x000000ff0400720c */ /* 0x000fe40003f05270 */
[----:B------:R-:W-:-:S05]  /*0250*/  MOV R8, RZ ;  /* 0x000000ff00087202 */ /* 0x000fca0000000f00 */
[----:B------:R-:W-:Y:S06]  /*0260*/  @!P1 BRA `(.L_x_5) ;  /* 0x0000000400089947 */ /* 0x000fec0003800000 */
[----:B------:R-:W1:Y:S01]  /*0270*/  LDCU.64 UR6, c[0x0][0x398] ;  /* 0x00007300ff0677ac */ /* 0x000e620008000a00 */
[----:B------:R-:W-:Y:S02]  /*0280*/  LOP3.LUT R8, R2, 0x7ffffff0, RZ, 0xc0, !PT ;  /* 0x7ffffff002087812 */ /* 0x000fe400078ec0ff */
[----:B------:R-:W-:Y:S01]  /*0290*/  MOV R2, R5 ;  /* 0x0000000500027202 */ /* 0x000fe20000000f00 */
[----:B------:R-:W2:Y:S01]  /*02a0*/  LDCU UR8, c[0x0][0x3ac] ;  /* 0x00007580ff0877ac */ /* 0x000ea20008000800 */
[----:B0-----:R-:W-:Y:S02]  /*02b0*/  MOV R11, R9 ;  /* 0x00000009000b7202 */ /* 0x001fe40000000f00 */
[----:B------:R-:W-:Y:S01]  /*02c0*/  IADD3 R10, PT, PT, -R8, RZ, RZ ;  /* 0x000000ff080a7210 */ /* 0x000fe20007ffe1ff */
[----:B-1----:R-:W-:-:S04]  /*02d0*/  UIADD3 UR5, UP0, UPT, UR6, 0x20, URZ ;  /* 0x0000002006057890 */ /* 0x002fc8000ff1e0ff */
[----:B--2---:R-:W-:-:S12]  /*02e0*/  UIADD3.X UR6, UPT, UPT, URZ, UR7, URZ, UP0, !UPT ;  /* 0x00000007ff067290 */ /* 0x004fd800087fe4ff */
.L_x_6:
[----:B------:R-:W-:Y:S01]  /*02f0*/  MOV R6, UR5 ;  /* 0x0000000500067c02 */ /* 0x000fe20008000f00 */
[----:B----4-:R-:W0:Y:S01]  /*0300*/  LDC.64 R12, c[0x0][0x388] ;  /* 0x0000e200ff0c7b82 */ /* 0x010e220000000a00 */
[----:B------:R-:W-:-:S03]  /*0310*/  MOV R7, UR6 ;  /* 0x0000000600077c02 */ /* 0x000fc60008000f00 */
[----:B------:R-:W-:-:S05]  /*0320*/  IMAD.WIDE R6, R2, 0x4, R6 ;  /* 0x0000000402067825 */ /* 0x000fca00078e0206 */
[----:B------:R-:W2:Y:S01]  /*0330*/  LDG.E R21, desc[UR12][R6.64+-0x20] ;  /* 0xffffe00c06157981 */ /* 0x000ea2000c1e1900 */
[----:B0-----:R-:W-:-:S05]  /*0340*/  IMAD.WIDE R12, R11, 0x4, R12 ;  /* 0x000000040b0c7825 */ /* 0x001fca00078e020c */
[----:B--2---:R0:W-:Y:S04]  /*0350*/  STG.E desc[UR12][R12.64], R21 ;  /* 0x000000150c007986 */ /* 0x0041e8000c10190c */
[----:B------:R-:W2:Y:S01]  /*0360*/  LDG.E R23, desc[UR12][R6.64+-0x1c] ;  /* 0xffffe40c06177981 */ /* 0x000ea2000c1e1900 */
[----:B------:R-:W-:-:S05]  /*0370*/  MOV R0, UR8 ;  /* 0x0000000800007c02 */ /* 0x000fca0008000f00 */
[----:B------:R-:W-:-:S05]  /*0380*/  IMAD.WIDE R14, R0, 0x4, R12 ;  /* 0x00000004000e7825 */ /* 0x000fca00078e020c */
[----:B--2---:R1:W-:Y:S04]  /*0390*/  STG.E desc[UR12][R14.64], R23 ;  /* 0x000000170e007986 */ /* 0x0043e8000c10190c */
[----:B------:R-:W2:Y:S01]  /*03a0*/  LDG.E R25, desc[UR12][R6.64+-0x18] ;  /* 0xffffe80c06197981 */ /* 0x000ea2000c1e1900 */
[----:B------:R-:W-:-:S05]  /*03b0*/  IMAD.WIDE R16, R0, 0x4, R14 ;  /* 0x0000000400107825 */ /* 0x000fca00078e020e */
[----:B--2---:R2:W-:Y:S04]  /*03c0*/  STG.E desc[UR12][R16.64], R25 ;  /* 0x0000001910007986 */ /* 0x0045e8000c10190c */
[----:B------:R-:W3:Y:S01]  /*03d0*/  LDG.E R27, desc[UR12][R6.64+-0x14] ;  /* 0xffffec0c061b7981 */ /* 0x000ee2000c1e1900 */
[----:B------:R-:W-:-:S05]  /*03e0*/  IMAD.WIDE R18, R0, 0x4, R16 ;  /* 0x0000000400127825 */ /* 0x000fca00078e0210 */
[----:B---3--:R3:W-:Y:S04]  /*03f0*/  STG.E desc[UR12][R18.64], R27 ;  /* 0x0000001b12007986 */ /* 0x0087e8000c10190c */
[----:B0-----:R-:W4:Y:S01]  /*0400*/  LDG.E R21, desc[UR12][R6.64+-0x10] ;  /* 0xfffff00c06157981 */ /* 0x001f22000c1e1900 */
[----:B------:R-:W-:-:S05]  /*0410*/  IMAD.WIDE R12, R0, 0x4, R18 ;  /* 0x00000004000c7825 */ /* 0x000fca00078e0212 */
[----:B----4-:R0:W-:Y:S04]  /*0420*/  STG.E desc[UR12][R12.64], R21 ;  /* 0x000000150c007986 */ /* 0x0101e8000c10190c */
[----:B------:R-:W4:Y:S01]  /*0430*/  LDG.E R29, desc[UR12][R6.64+-0xc] ;  /* 0xfffff40c061d7981 */ /* 0x000f22000c1e1900 */
[----:B-1----:R-:W-:-:S05]  /*0440*/  IMAD.WIDE R14, R0, 0x4, R12 ;  /* 0x00000004000e7825 */ /* 0x002fca00078e020c */
[----:B----4-:R1:W-:Y:S04]  /*0450*/  STG.E desc[UR12][R14.64], R29 ;  /* 0x0000001d0e007986 */ /* 0x0103e8000c10190c */
[----:B------:R-:W4:Y:S01]  /*0460*/  LDG.E R23, desc[UR12][R6.64+-0x8] ;  /* 0xfffff80c06177981 */ /* 0x000f22000c1e1900 */
[----:B--2---:R-:W-:-:S05]  /*0470*/  IMAD.WIDE R16, R0, 0x4, R14 ;  /* 0x0000000400107825 */ /* 0x004fca00078e020e */
[----:B----4-:R2:W-:Y:S04]  /*0480*/  STG.E desc[UR12][R16.64], R23 ;  /* 0x0000001710007986 */ /* 0x0105e8000c10190c */
[----:B------:R-:W4:Y:S01]  /*0490*/  LDG.E R25, desc[UR12][R6.64+-0x4] ;  /* 0xfffffc0c06197981 */ /* 0x000f22000c1e1900 */
[----:B---3--:R-:W-:-:S05]  /*04a0*/  IMAD.WIDE R18, R0, 0x4, R16 ;  /* 0x0000000400127825 */ /* 0x008fca00078e0210 */
[----:B----4-:R3:W-:Y:S04]  /*04b0*/  STG.E desc[UR12][R18.64], R25 ;  /* 0x0000001912007986 */ /* 0x0107e8000c10190c */
[----:B------:R-:W4:Y:S01]  /*04c0*/  LDG.E R27, desc[UR12][R6.64] ;  /* 0x0000000c061b7981 */ /* 0x000f22000c1e1900 */
[----:B0-----:R-:W-:-:S05]  /*04d0*/  IMAD.WIDE R12, R0, 0x4, R18 ;  /* 0x00000004000c7825 */ /* 0x001fca00078e0212 */
        /* <DEDUP_REMOVED lines=13> */
[----:B------:R-:W5:Y:S01]  /*05b0*/  LDG.E R27, desc[UR12][R6.64+0x14] ;  /* 0x0000140c061b7981 */ /* 0x000f62000c1e1900 */
[----:B-1----:R-:W-:-:S05]  /*05c0*/  IMAD.WIDE R14, R0, 0x4, R12 ;  /* 0x00000004000e7825 */ /* 0x002fca00078e020c */
[----:B-----5:R4:W-:Y:S04]  /*05d0*/  STG.E desc[UR12][R14.64], R27 ;  /* 0x0000001b0e007986 */ /* 0x0209e8000c10190c */
[----:B------:R-:W5:Y:S01]  /*05e0*/  LDG.E R21, desc[UR12][R6.64+0x18] ;  /* 0x0000180c06157981 */ /* 0x000f62000c1e1900 */
[----:B--2---:R-:W-:-:S05]  /*05f0*/  IMAD.WIDE R16, R0, 0x4, R14 ;  /* 0x0000000400107825 */ /* 0x004fca00078e020e */
[----:B-----5:R4:W-:Y:S04]  /*0600*/  STG.E desc[UR12][R16.64], R21 ;  /* 0x0000001510007986 */ /* 0x0209e8000c10190c */
[----:B------:R-:W2:Y:S01]  /*0610*/  LDG.E R29, desc[UR12][R6.64+0x1c] ;  /* 0x00001c0c061d7981 */ /* 0x000ea2000c1e1900 */
[----:B---3--:R-:W-:Y:S01]  /*0620*/  IMAD.WIDE R18, R0, 0x4, R16 ;  /* 0x0000000400127825 */ /* 0x008fe200078e0210 */
[----:B------:R-:W-:Y:S02]  /*0630*/  IADD3 R10, PT, PT, R10, 0x10, RZ ;  /* 0x000000100a0a7810 */ /* 0x000fe40007ffe0ff */
[----:B------:R-:W-:Y:S02]  /*0640*/  LEA R11, R0, R11, 0x4 ;  /* 0x0000000b000b7211 */ /* 0x000fe400078e20ff */
[----:B------:R-:W-:-:S02]  /*0650*/  ISETP.NE.AND P1, PT, R10, RZ, PT ;  /* 0x000000ff0a00720c */ /* 0x000fc40003f25270 */
[----:B------:R-:W-:Y:S01]  /*0660*/  IADD3 R2, PT, PT, R2, 0x10, RZ ;  /* 0x0000001002027810 */ /* 0x000fe20007ffe0ff */
[----:B--2---:R4:W-:Y:S10]  /*0670*/  STG.E desc[UR12][R18.64], R29 ;  /* 0x0000001d12007986 */ /* 0x0049f4000c10190c */
[----:B------:R-:W-:Y:S05]  /*0680*/  @P1 BRA `(.L_x_6) ;  /* 0xfffffffc00181947 */ /* 0x000fea000383ffff */
.L_x_5:
[----:B------:R-:W-:Y:S05]  /*0690*/  @!P0 BRA `(.L_x_7) ;  /* 0x0000000400288947 */ /* 0x000fea0003800000 */
[----:B------:R-:W1:Y:S01]  /*06a0*/  LDCU UR5, c[0x0][0x3a8] ;  /* 0x00007500ff0577ac */ /* 0x000e620008000800 */
[----:B------:R-:W-:Y:S01]  /*06b0*/  ISETP.GE.U32.AND P1, PT, R4, 0x8, PT ;  /* 0x000000080400780c */ /* 0x000fe20003f26070 */
[----:B-1----:R-:W-:-:S04]  /*06c0*/  ULOP3.LUT UR6, UR5, 0x7, URZ, 0xc0, !UPT ;  /* 0x0000000705067892 */ /* 0x002fc8000f8ec0ff */
[----:B------:R-:W-:-:S08]  /*06d0*/  UISETP.NE.AND UP0, UPT, UR6, URZ, UPT ;  /* 0x000000ff0600728c */ /* 0x000fd0000bf05270 */
[----:B------:R-:W-:Y:S05]  /*06e0*/  @!P1 BRA `(.L_x_8) ;  /* 0x0000000000789947 */ /* 0x000fea0003800000 */
[----:B0-----:R-:W0:Y:S01]  /*06f0*/  LDC.64 R6, c[0x0][0x398] ;  /* 0x0000e600ff067b82 */ /* 0x001e220000000a00 */
[----:B------:R-:W-:-:S05]  /*0700*/  IADD3 R11, PT, PT, R5, R8, RZ ;  /* 0x00000008050b7210 */ /* 0x000fca0007ffe0ff */
[----:B0-----:R-:W-:Y:S02]  /*0710*/  IMAD.WIDE R6, R11, 0x4, R6 ;  /* 0x000000040b067825 */ /* 0x001fe400078e0206 */
[----:B------:R-:W0:Y:S03]  /*0720*/  LDC.64 R10, c[0x0][0x388] ;  /* 0x0000e200ff0a7b82 */ /* 0x000e260000000a00 */
[----:B----4-:R-:W2:Y:S01]  /*0730*/  LDG.E R19, desc[UR12][R6.64] ;  /* 0x0000000c06137981 */ /* 0x010ea2000c1e1900 */
[----:B------:R-:W-:-:S04]  /*0740*/  IMAD R13, R8, R0, R9 ;  /* 0x00000000080d7224 */ /* 0x000fc800078e0209 */
[----:B0-----:R-:W-:-:S05]  /*0750*/  IMAD.WIDE R10, R13, 0x4, R10 ;  /* 0x000000040d0a7825 */ /* 0x001fca00078e020a */
[----:B--2---:R0:W-:Y:S04]  /*0760*/  STG.E desc[UR12][R10.64], R19 ;  /* 0x000000130a007986 */ /* 0x0041e8000c10190c */
[----:B------:R-:W2:Y:S01]  /*0770*/  LDG.E R21, desc[UR12][R6.64+0x4] ;  /* 0x0000040c06157981 */ /* 0x000ea2000c1e1900 */
        /* <DEDUP_REMOVED lines=17> */
[----:B------:R-:W2:Y:S01]  /*0890*/  LDG.E R23, desc[UR12][R6.64+0x1c] ;  /* 0x00001c0c06177981 */ /* 0x000ea2000c1e1900 */
[----:B---3--:R-:W-:Y:S01]  /*08a0*/  IMAD.WIDE R16, R0, 0x4, R14 ;  /* 0x0000000400107825 */ /* 0x008fe200078e020e */
[----:B------:R-:W-:-:S04]  /*08b0*/  IADD3 R8, PT, PT, R8, 0x8, RZ ;  /* 0x0000000808087810 */ /* 0x000fc80007ffe0ff */
[----:B--2---:R0:W-:Y:S03]  /*08c0*/  STG.E desc[UR12][R16.64], R23 ;  /* 0x0000001710007986 */ /* 0x0041e6000c10190c */
.L_x_8:
[----:B------:R-:W-:Y:S05]  /*08d0*/  BRA.U !UP0, `(.L_x_7) ;  /* 0x0000000108987547 */ /* 0x000fea000b800000 */
[----:B------:R-:W-:Y:S02]  /*08e0*/  UISETP.GE.U32.AND UP0, UPT, UR6, 0x4, UPT ;  /* 0x000000040600788c */ /* 0x000fe4000bf06070 */
[----:B------:R-:W-:-:S04]  /*08f0*/  ULOP3.LUT UR5, UR5, 0x3, URZ, 0xc0, !UPT ;  /* 0x0000000305057892 */ /* 0x000fc8000f8ec0ff */
[----:B------:R-:W-:-:S03]  /*0900*/  UISETP.NE.AND UP1, UPT, UR5, URZ, UPT ;  /* 0x000000ff0500728c */ /* 0x000fc6000bf25270 */
[----:B------:R-:W-:Y:S08]  /*0910*/  BRA.U !UP0, `(.L_x_9) ;  /* 0x0000000108487547 */ /* 0x000ff0000b800000 */
[----:B0-----:R-:W0:Y:S01]  /*0920*/  LDC.64 R6, c[0x0][0x398] ;  /* 0x0000e600ff067b82 */ /* 0x001e220000000a00 */
[----:B------:R-:W-:-:S07]  /*0930*/  IADD3 R5, PT, PT, R5, R8, RZ ;  /* 0x0000000805057210 */ /* 0x000fce0007ffe0ff */
[----:B------:R-:W1:Y:S01]  /*0940*/  LDC.64 R10, c[0x0][0x388] ;  /* 0x0000e200ff0a7b82 */ /* 0x000e620000000a00 */
[----:B0-----:R-:W-:-:S05]  /*0950*/  IMAD.WIDE R6, R5, 0x4, R6 ;  /* 0x0000000405067825 */ /* 0x001fca00078e0206 */
[----:B------:R-:W2:Y:S01]  /*0960*/  LDG.E R5, desc[UR12][R6.64] ;  /* 0x0000000c06057981 */ /* 0x000ea2000c1e1900 */
[----:B----4-:R-:W-:-:S04]  /*0970*/  IMAD R13, R8, R0, R9 ;  /* 0x00000000080d7224 */ /* 0x010fc800078e0209 */
[----:B-1----:R-:W-:-:S05]  /*0980*/  IMAD.WIDE R10, R13, 0x4, R10 ;  /* 0x000000040d0a7825 */ /* 0x002fca00078e020a */
[----:B--2---:R1:W-:Y:S04]  /*0990*/  STG.E desc[UR12][R10.64], R5 ;  /* 0x000000050a007986 */ /* 0x0043e8000c10190c */
[----:B------:R-:W2:Y:S01]  /*09a0*/  LDG.E R19, desc[UR12][R6.64+0x4] ;  /* 0x0000040c06137981 */ /* 0x000ea2000c1e1900 */
[----:B------:R-:W-:-:S05]  /*09b0*/  IMAD.WIDE R12, R0, 0x4, R10 ;  /* 0x00000004000c7825 */ /* 0x000fca00078e020a */
[----:B--2---:R1:W-:Y:S04]  /*09c0*/  STG.E desc[UR12][R12.64], R19 ;  /* 0x000000130c007986 */ /* 0x0043e8000c10190c */
[----:B------:R-:W2:Y:S01]  /*09d0*/  LDG.E R21, desc[UR12][R6.64+0x8] ;  /* 0x0000080c06157981 */ /* 0x000ea2000c1e1900 */
[----:B------:R-:W-:-:S05]  /*09e0*/  IMAD.WIDE R14, R0, 0x4, R12 ;  /* 0x00000004000e7825 */ /* 0x000fca00078e020c */
[----:B--2---:R1:W-:Y:S04]  /*09f0*/  STG.E desc[UR12][R14.64], R21 ;  /* 0x000000150e007986 */ /* 0x0043e8000c10190c */
[----:B------:R-:W2:Y:S01]  /*0a00*/  LDG.E R23, desc[UR12][R6.64+0xc] ;  /* 0x00000c0c06177981 */ /* 0x000ea2000c1e1900 */
[----:B------:R-:W-:Y:S01]  /*0a10*/  IMAD.WIDE R16, R0, 0x4, R14 ;  /* 0x0000000400107825 */ /* 0x000fe200078e020e */
[----:B------:R-:W-:-:S04]  /*0a20*/  IADD3 R8, PT, PT, R8, 0x4, RZ ;  /* 0x0000000408087810 */ /* 0x000fc80007ffe0ff */
[----:B--2---:R1:W-:Y:S03]  /*0a30*/  STG.E desc[UR12][R16.64], R23 ;  /* 0x0000001710007986 */ /* 0x0043e6000c10190c */
.L_x_9:
[----:B------:R-:W-:Y:S05]  /*0a40*/  BRA.U !UP1, `(.L_x_7) ;  /* 0x00000001093c7547 */ /* 0x000fea000b800000 */
[----:B01--4-:R-:W0:Y:S01]  /*0a50*/  LDC.64 R12, c[0x0][0x388] ;  /* 0x0000e200ff0c7b82 */ /* 0x013e220000000a00 */
[----:B------:R-:W-:Y:S01]  /*0a60*/  IADD3 R3, PT, PT, R3, UR4, R8 ;  /* 0x0000000403037c10 */ /* 0x000fe2000fffe008 */
[----:B------:R-:W-:Y:S01]  /*0a70*/  IMAD R5, R8, R0, R9 ;  /* 0x0000000008057224 */ /* 0x000fe200078e0209 */
[----:B------:R-:W-:Y:S02]  /*0a80*/  UIADD3 UR5, UPT, UPT, -UR5, URZ, URZ ;  /* 0x000000ff05057290 */ /* 0x000fe4000fffe1ff */
[----:B------:R-:W-:-:S03]  /*0a90*/  IADD3 R15, PT, PT, R3, 0x1, RZ ;  /* 0x00000001030f7810 */ /* 0x000fc60007ffe0ff */
[----:B------:R-:W1:Y:S07]  /*0aa0*/  LDC.64 R10, c[0x0][0x398] ;  /* 0x0000e600ff0a7b82 */ /* 0x000e6e0000000a00 */
.L_x_10:
[----:B-12---:R-:W-:-:S06]  /*0ab0*/  IMAD.WIDE R2, R15, 0x4, R10 ;  /* 0x000000040f027825 */ /* 0x006fcc00078e020a */
[----:B------:R-:W2:Y:S01]  /*0ac0*/  LDG.E R3, desc[UR12][R2.64] ;  /* 0x0000000c02037981 */ /* 0x000ea2000c1e1900 */
[C---:B0-----:R-:W-:Y:S01]  /*0ad0*/  IMAD.WIDE R6, R5.reuse, 0x4, R12 ;  /* 0x0000000405067825 */ /* 0x041fe200078e020c */
[----:B------:R-:W-:Y:S01]  /*0ae0*/  UIADD3 UR5, UPT, UPT, UR5, 0x1, URZ ;  /* 0x0000000105057890 */ /* 0x000fe2000fffe0ff */
[----:B------:R-:W-:Y:S02]  /*0af0*/  IADD3 R5, PT, PT, R5, R0, RZ ;  /* 0x0000000005057210 */ /* 0x000fe40007ffe0ff */
[----:B------:R-:W-:Y:S01]  /*0b00*/  IADD3 R15, PT, PT, R15, 0x1, RZ ;  /* 0x000000010f0f7810 */ /* 0x000fe20007ffe0ff */
[----:B------:R-:W-:Y:S01]  /*0b10*/  UISETP.NE.AND UP0, UPT, UR5, URZ, UPT ;  /* 0x000000ff0500728c */ /* 0x000fe2000bf05270 */
[----:B--2---:R2:W-:Y:S08]  /*0b20*/  STG.E desc[UR12][R6.64], R3 ;  /* 0x0000000306007986 */ /* 0x0045f0000c10190c */
[----:B------:R-:W-:Y:S05]  /*0b30*/  BRA.U UP0, `(.L_x_10) ;  /* 0xfffffffd00dc7547 */ /* 0x000fea000b83ffff */
.L_x_7:
[----:B------:R-:W3:Y:S01]  /*0b40*/  LDC R2, c[0x0][0x3a8] ;  /* 0x0000ea00ff027b82 */ /* 0x000ee20000000800 */
[----:B--2---:R-:W-:Y:S01]  /*0b50*/  HFMA2 R6, -RZ, RZ, 0, 0 ;  /* 0x00000000ff067431 */ /* 0x004fe200000001ff */
[----:B-1----:R-:W-:Y:S02]  /*0b60*/  MOV R5, RZ ;  /* 0x000000ff00057202 */ /* 0x002fe40000000f00 */
[----:B---3--:R-:W-:-:S13]  /*0b70*/  ISETP.GE.U32.AND P1, PT, R2, 0x10, PT ;  /* 0x000000100200780c */ /* 0x008fda0003f26070 */
[----:B------:R-:W-:Y:S05]  /*0b80*/  @!P1 BRA `(.L_x_11) ;  /* 0x0000000000e49947 */ /* 0x000fea0003800000 */
[----:B------:R-:W-:Y:S02]  /*0b90*/  LOP3.LUT R5, R2, 0x7ffffff0, RZ, 0xc0, !PT ;  /* 0x7ffffff002057812 */ /* 0x000fe400078ec0ff */
[----:B------:R-:W-:Y:S02]  /*0ba0*/  MOV R6, RZ ;  /* 0x000000ff00067202 */ /* 0x000fe40000000f00 */
[----:B0-----:R-:W-:Y:S02]  /*0bb0*/  MOV R7, R9 ;  /* 0x0000000900077202 */ /* 0x001fe40000000f00 */
[----:B------:R-:W-:-:S07]  /*0bc0*/  IADD3 R3, PT, PT, -R5, RZ, RZ ;  /* 0x000000ff05037210 */ /* 0x000fce0007ffe1ff */
.L_x_12:
[----:B------:R-:W0:Y:S02]  /*0bd0*/  LDC.64 R10, c[0x0][0x388] ;  /* 0x0000e200ff0a7b82 */ /* 0x000e240000000a00 */
[----:B0-----:R-:W-:-:S04]  /*0be0*/  IMAD.WIDE R10, R7, 0x4, R10 ;  /* 0x00000004070a7825 */ /* 0x001fc800078e020a */
[C---:B----4-:R-:W-:Y:S02]  /*0bf0*/  IMAD.WIDE R28, R0.reuse, 0x4, R10 ;  /* 0x00000004001c7825 */ /* 0x050fe400078e020a */
[----:B------:R-:W2:Y:S02]  /*0c00*/  LDG.E R11, desc[UR12][R10.64] ;  /* 0x0000000c0a0b7981 */ /* 0x000ea4000c1e1900 */
[C---:B------:R-:W-:Y:S02]  /*0c10*/  IMAD.WIDE R14, R0.reuse, 0x4, R28 ;  /* 0x00000004000e7825 */ /* 0x040fe400078e021c */
[----:B------:R-:W3:Y:S02]  /*0c20*/  LDG.E R28, desc[UR12][R28.64] ;  /* 0x0000000c1c1c7981 */ /* 0x000ee4000c1e1900 */
[C---:B------:R-:W-:Y:S02]  /*0c30*/  IMAD.WIDE R12, R0.reuse, 0x4, R14 ;  /* 0x00000004000c7825 */ /* 0x040fe400078e020e */
[----:B------:R-:W4:Y:S04]  /*0c40*/  LDG.E R27, desc[UR12][R14.64] ;  /* 0x0000000c0e1b7981 */ /* 0x000f28000c1e1900 */
[----:B------:R0:W5:Y:S01]  /*0c50*/  LDG.E R26, desc[UR12][R12.64] ;  /* 0x0000000c0c1a7981 */ /* 0x000162000c1e1900 */
[----:B------:R-:W-:-:S05]  /*0c60*/  IMAD.WIDE R24, R0, 0x4, R12 ;  /* 0x0000000400187825 */ /* 0x000fca00078e020c */
[----:B------:R-:W5:Y:S01]  /*0c70*/  LDG.E R23, desc[UR12][R24.64] ;  /* 0x0000000c18177981 */ /* 0x000f62000c1e1900 */
[----:B------:R-:W-:-:S05]  /*0c80*/  IMAD.WIDE R20, R0, 0x4, R24 ;  /* 0x0000000400147825 */ /* 0x000fca00078e0218 */
[----:B------:R-:W5:Y:S01]  /*0c90*/  LDG.E R22, desc[UR12][R20.64] ;  /* 0x0000000c14167981 */ /* 0x000f62000c1e1900 */
[----:B------:R-:W-:-:S05]  /*0ca0*/  IMAD.WIDE R16, R0, 0x4, R20 ;  /* 0x0000000400107825 */ /* 0x000fca00078e0214 */
[----:B------:R1:W5:Y:S01]  /*0cb0*/  LDG.E R10, desc[UR12][R16.64] ;  /* 0x0000000c100a7981 */ /* 0x000362000c1e1900 */
[----:B------:R-:W-:-:S05]  /*0cc0*/  IMAD.WIDE R18, R0, 0x4, R16 ;  /* 0x0000000400127825 */ /* 0x000fca00078e0210 */
[----:B------:R1:W5:Y:S01]  /*0cd0*/  LDG.E R8, desc[UR12][R18.64] ;  /* 0x0000000c12087981 */ /* 0x000362000c1e1900 */
[----:B0-----:R-:W-:-:S05]  /*0ce0*/  IMAD.WIDE R12, R0, 0x4, R18 ;  /* 0x00000004000c7825 */ /* 0x001fca00078e0212 */
[----:B------:R0:W5:Y:S01]  /*0cf0*/  LDG.E R29, desc[UR12][R12.64] ;  /* 0x0000000c0c1d7981 */ /* 0x000162000c1e1900 */
[----:B------:R-:W-:-:S04]  /*0d00*/  IMAD.WIDE R14, R0, 0x4, R12 ;  /* 0x00000004000e7825 */ /* 0x000fc800078e020c */
[C---:B-1----:R-:W-:Y:S02]  /*0d10*/  IMAD.WIDE R16, R0.reuse, 0x4, R14 ;  /* 0x0000000400107825 */ /* 0x042fe400078e020e */
[----:B------:R-:W5:Y:S02]  /*0d20*/  LDG.E R14, desc[UR12][R14.64] ;  /* 0x0000000c0e0e7981 */ /* 0x000f64000c1e1900 */
[----:B------:R-:W-:-:S04]  /*0d30*/  IMAD.WIDE R18, R0, 0x4, R16 ;  /* 0x0000000400127825 */ /* 0x000fc800078e0210 */
[C---:B------:R-:W-:Y:S01]  /*0d40*/  IMAD.WIDE R20, R0.reuse, 0x4, R18 ;  /* 0x0000000400147825 */ /* 0x040fe200078e0212 */
[----:B------:R1:W5:Y:S04]  /*0d50*/  LDG.E R15, desc[UR12][R16.64] ;  /* 0x0000000c100f7981 */ /* 0x000368000c1e1900 */
[----:B------:R-:W5:Y:S01]  /*0d60*/  LDG.E R18, desc[UR12][R18.64] ;  /* 0x0000000c12127981 */ /* 0x000f62000c1e1900 */
[----:B------:R-:W-:-:S03]  /*0d70*/  IMAD.WIDE R24, R0, 0x4, R20 ;  /* 0x0000000400187825 */ /* 0x000fc600078e0214 */
[----:B------:R-:W5:Y:S01]  /*0d80*/  LDG.E R20, desc[UR12][R20.64] ;  /* 0x0000000c14147981 */ /* 0x000f62000c1e1900 */
[----:B0-----:R-:W-:-:S03]  /*0d90*/  IMAD.WIDE R12, R0, 0x4, R24 ;  /* 0x00000004000c7825 */ /* 0x001fc600078e0218 */
[----:B------:R-:W5:Y:S01]  /*0da0*/  LDG.E R24, desc[UR12][R24.64] ;  /* 0x0000000c18187981 */ /* 0x000f62000c1e1900 */
[----:B-1----:R-:W-:-:S03]  /*0db0*/  IMAD.WIDE R16, R0, 0x4, R12 ;  /* 0x0000000400107825 */ /* 0x002fc600078e020c */
[----:B------:R-:W5:Y:S04]  /*0dc0*/  LDG.E R19, desc[UR12][R12.64] ;  /* 0x0000000c0c137981 */ /* 0x000f68000c1e1900 */
[----:B------:R-:W5:Y:S01]  /*0dd0*/  LDG.E R16, desc[UR12][R16.64] ;  /* 0x0000000c10107981 */ /* 0x000f62000c1e1900 */
[----:B------:R-:W-:-:S04]  /*0de0*/  IADD3 R3, PT, PT, R3, 0x10, RZ ;  /* 0x0000001003037810 */ /* 0x000fc80007ffe0ff */
[----:B------:R-:W-:Y:S02]  /*0df0*/  ISETP.NE.AND P1, PT, R3, RZ, PT ;  /* 0x000000ff0300720c */ /* 0x000fe40003f25270 */
[----:B------:R-:W-:Y:S01]  /*0e00*/  LEA R7, R0, R7, 0x4 ;  /* 0x0000000700077211 */ /* 0x000fe200078e20ff */
[----:B--2---:R-:W-:-:S04]  /*0e10*/  FFMA R11, R11, R11, R6 ;  /* 0x0000000b0b0b7223 */ /* 0x004fc80000000006 */
[----:B---3--:R-:W-:-:S04]  /*0e20*/  FFMA R28, R28, R28, R11 ;  /* 0x0000001c1c1c7223 */ /* 0x008fc8000000000b */
[----:B----4-:R-:W-:-:S04]  /*0e30*/  FFMA R27, R27, R27, R28 ;  /* 0x0000001b1b1b7223 */ /* 0x010fc8000000001c */
[----:B-----5:R-:W-:-:S04]  /*0e40*/  FFMA R26, R26, R26, R27 ;  /* 0x0000001a1a1a7223 */ /* 0x020fc8000000001b */
[----:B------:R-:W-:-:S04]  /*0e50*/  FFMA R23, R23, R23, R26 ;  /* 0x0000001717177223 */ /* 0x000fc8000000001a */
        /* <DEDUP_REMOVED lines=10> */
[----:B------:R-:W-:Y:S01]  /*0f00*/  FFMA R6, R16, R16, R19 ;  /* 0x0000001010067223 */ /* 0x000fe20000000013 */
[----:B------:R-:W-:Y:S06]  /*0f10*/  @P1 BRA `(.L_x_12) ;  /* 0xfffffffc002c1947 */ /* 0x000fec000383ffff */
.L_x_11:
[----:B------:R-:W-:Y:S05]  /*0f20*/  @!P0 BRA `(.L_x_4) ;  /* 0x0000000000f88947 */ /* 0x000fea0003800000 */
[----:B------:R-:W-:Y:S02]  /*0f30*/  ISETP.GE.U32.AND P0, PT, R4, 0x8, PT ;  /* 0x000000080400780c */ /* 0x000fe40003f06070 */
[----:B0-----:R-:W-:-:S04]  /*0f40*/  LOP3.LUT R7, R2, 0x7, RZ, 0xc0, !PT ;  /* 0x0000000702077812 */ /* 0x001fc800078ec0ff */
[----:B------:R-:W-:-:S07]  /*0f50*/  ISETP.NE.AND P1, PT, R7, RZ, PT ;  /* 0x000000ff0700720c */ /* 0x000fce0003f25270 */
[----:B------:R-:W-:Y:S06]  /*0f60*/  @!P0 BRA `(.L_x_13) ;  /* 0x00000000006c8947 */ /* 0x000fec0003800000 */
[----:B----4-:R-:W0:Y:S01]  /*0f70*/  LDC.64 R18, c[0x0][0x388] ;  /* 0x0000e200ff127b82 */ /* 0x010e220000000a00 */
[----:B------:R-:W-:-:S04]  /*0f80*/  IMAD R3, R5, R0, R9 ;  /* 0x0000000005037224 */ /* 0x000fc800078e0209 */
[----:B0-----:R-:W-:-:S04]  /*0f90*/  IMAD.WIDE R18, R3, 0x4, R18 ;  /* 0x0000000403127825 */ /* 0x001fc800078e0212 */
[C---:B------:R-:W-:Y:S02]  /*0fa0*/  IMAD.WIDE R20, R0.reuse, 0x4, R18 ;  /* 0x0000000400147825 */ /* 0x040fe400078e0212 */
[----:B------:R-:W2:Y:S02]  /*0fb0*/  LDG.E R19, desc[UR12][R18.64] ;  /* 0x0000000c12137981 */ /* 0x000ea4000c1e1900 */
[C---:B------:R-:W-:Y:S02]  /*0fc0*/  IMAD.WIDE R22, R0.reuse, 0x4, R20 ;  /* 0x0000000400167825 */ /* 0x040fe400078e0214 */
[----:B------:R-:W3:Y:S02]  /*0fd0*/  LDG.E R21, desc[UR12][R20.64] ;  /* 0x0000000c14157981 */ /* 0x000ee4000c1e1900 */
[C---:B------:R-:W-:Y:S02]  /*0fe0*/  IMAD.WIDE R10, R0.reuse, 0x4, R22 ;  /* 0x00000004000a7825 */ /* 0x040fe400078e0216 */
[----:B------:R-:W4:Y:S02]  /*0ff0*/  LDG.E R23, desc[UR12][R22.64] ;  /* 0x0000000c16177981 */ /* 0x000f24000c1e1900 */
[----:B------:R-:W-:-:S02]  /*1000*/  IMAD.WIDE R24, R0, 0x4, R10 ;  /* 0x0000000400187825 */ /* 0x000fc400078e020a */
[----:B------:R-:W5:Y:S02]  /*1010*/  LDG.E R11, desc[UR12][R10.64] ;  /* 0x0000000c0a0b7981 */ /* 0x000f64000c1e1900 */
[C---:B------:R-:W-:Y:S02]  /*1020*/  IMAD.WIDE R12, R0.reuse, 0x4, R24 ;  /* 0x00000004000c7825 */ /* 0x040fe400078e0218 */
[----:B------:R-:W5:Y:S02]  /*1030*/  LDG.E R25, desc[UR12][R24.64] ;  /* 0x0000000c18197981 */ /* 0x000f64000c1e1900 */
[C---:B------:R-:W-:Y:S02]  /*1040*/  IMAD.WIDE R14, R0.reuse, 0x4, R12 ;  /* 0x00000004000e7825 */ /* 0x040fe400078e020c */
[----:B------:R-:W5:Y:S02]  /*1050*/  LDG.E R13, desc[UR12][R12.64] ;  /* 0x0000000c0c0d7981 */ /* 0x000f64000c1e1900 */
[----:B------:R-:W-:-:S02]  /*1060*/  IMAD.WIDE R16, R0, 0x4, R14 ;  /* 0x0000000400107825 */ /* 0x000fc400078e020e */
[----:B------:R-:W5:Y:S04]  /*1070*/  LDG.E R15, desc[UR12][R14.64] ;  /* 0x0000000c0e0f7981 */ /* 0x000f68000c1e1900 */
[----:B------:R-:W5:Y:S01]  /*1080*/  LDG.E R17, desc[UR12][R16.64] ;  /* 0x0000000c10117981 */ /* 0x000f62000c1e1900 */
[----:B------:R-:W-:Y:S01]  /*1090*/  IADD3 R5, PT, PT, R5, 0x8, RZ ;  /* 0x0000000805057810 */ /* 0x000fe20007ffe0ff */
[----:B--2---:R-:W-:-:S04]  /*10a0*/  FFMA R6, R19, R19, R6 ;  /* 0x0000001313067223 */ /* 0x004fc80000000006 */
[----:B---3--:R-:W-:-:S04]  /*10b0*/  FFMA R6, R21, R21, R6 ;  /* 0x0000001515067223 */ /* 0x008fc80000000006 */
[----:B----4-:R-:W-:-:S04]  /*10c0*/  FFMA R6, R23, R23, R6 ;  /* 0x0000001717067223 */ /* 0x010fc80000000006 */
[----:B-----5:R-:W-:-:S04]  /*10d0*/  FFMA R6, R11, R11, R6 ;  /* 0x0000000b0b067223 */ /* 0x020fc80000000006 */
[----:B------:R-:W-:-:S04]  /*10e0*/  FFMA R6, R25, R25, R6 ;  /* 0x0000001919067223 */ /* 0x000fc80000000006 */
[----:B------:R-:W-:-:S04]  /*10f0*/  FFMA R6, R13, R13, R6 ;  /* 0x0000000d0d067223 */ /* 0x000fc80000000006 */
[----:B------:R-:W-:-:S04]  /*1100*/  FFMA R6, R15, R15, R6 ;  /* 0x0000000f0f067223 */ /* 0x000fc80000000006 */
[----:B------:R-:W-:-:S07]  /*1110*/  FFMA R6, R17, R17, R6 ;  /* 0x0000001111067223 */ /* 0x000fce0000000006 */
.L_x_13:
[----:B------:R-:W-:Y:S05]  /*1120*/  @!P1 BRA `(.L_x_4) ;  /* 0x0000000000789947 */ /* 0x000fea0003800000 */
[----:B------:R-:W-:Y:S02]  /*1130*/  ISETP.GE.U32.AND P0, PT, R7, 0x4, PT ;  /* 0x000000040700780c */ /* 0x000fe40003f06070 */
[----:B------:R-:W-:-:S04]  /*1140*/  LOP3.LUT R4, R2, 0x3, RZ, 0xc0, !PT ;  /* 0x0000000302047812 */ /* 0x000fc800078ec0ff */
[----:B------:R-:W-:-:S07]  /*1150*/  ISETP.NE.AND P1, PT, R4, RZ, PT ;  /* 0x000000ff0400720c */ /* 0x000fce0003f25270 */
[----:B------:R-:W-:Y:S06]  /*1160*/  @!P0 BRA `(.L_x_14) ;  /* 0x00000000003c8947 */ /* 0x000fec0003800000 */
[----:B------:R-:W0:Y:S01]  /*1170*/  LDC.64 R10, c[0x0][0x388] ;  /* 0x0000e200ff0a7b82 */ /* 0x000e220000000a00 */
[----:B------:R-:W-:-:S04]  /*1180*/  IMAD R3, R5, R0, R9 ;  /* 0x0000000005037224 */ /* 0x000fc800078e0209 */
[----:B0-----:R-:W-:-:S04]  /*1190*/  IMAD.WIDE R10, R3, 0x4, R10 ;  /* 0x00000004030a7825 */ /* 0x001fc800078e020a */
[C---:B----4-:R-:W-:Y:S02]  /*11a0*/  IMAD.WIDE R12, R0.reuse, 0x4, R10 ;  /* 0x00000004000c7825 */ /* 0x050fe400078e020a */
[----:B------:R-:W2:Y:S02]  /*11b0*/  LDG.E R11, desc[UR12][R10.64] ;  /* 0x0000000c0a0b7981 */ /* 0x000ea4000c1e1900 */
[C---:B------:R-:W-:Y:S02]  /*11c0*/  IMAD.WIDE R14, R0.reuse, 0x4, R12 ;  /* 0x00000004000e7825 */ /* 0x040fe400078e020c */
[----:B------:R-:W3:Y:S02]  /*11d0*/  LDG.E R13, desc[UR12][R12.64] ;  /* 0x0000000c0c0d7981 */ /* 0x000ee4000c1e1900 */
[----:B------:R-:W-:Y:S02]  /*11e0*/  IMAD.WIDE R16, R0, 0x4, R14 ;  /* 0x0000000400107825 */ /* 0x000fe400078e020e */
[----:B------:R-:W4:Y:S04]  /*11f0*/  LDG.E R15, desc[UR12][R14.64] ;  /* 0x0000000c0e0f7981 */ /* 0x000f28000c1e1900 */
[----:B------:R-:W5:Y:S01]  /*1200*/  LDG.E R17, desc[UR12][R16.64] ;  /* 0x0000000c10117981 */ /* 0x000f62000c1e1900 */
[----:B------:R-:W-:Y:S01]  /*1210*/  IADD3 R5, PT, PT, R5, 0x4, RZ ;  /* 0x0000000405057810 */ /* 0x000fe20007ffe0ff */
[----:B--2---:R-:W-:-:S04]  /*1220*/  FFMA R6, R11, R11, R6 ;  /* 0x0000000b0b067223 */ /* 0x004fc80000000006 */
[----:B---3--:R-:W-:-:S04]  /*1230*/  FFMA R6, R13, R13, R6 ;  /* 0x0000000d0d067223 */ /* 0x008fc80000000006 */
[----:B----4-:R-:W-:-:S04]  /*1240*/  FFMA R6, R15, R15, R6 ;  /* 0x0000000f0f067223 */ /* 0x010fc80000000006 */
[----:B-----5:R-:W-:-:S07]  /*1250*/  FFMA R6, R17, R17, R6 ;  /* 0x0000001111067223 */ /* 0x020fce0000000006 */
.L_x_14:
[----:B------:R-:W-:Y:S05]  /*1260*/  @!P1 BRA `(.L_x_4) ;  /* 0x0000000000289947 */ /* 0x000fea0003800000 */
[----:B------:R-:W0:Y:S01]  /*1270*/  LDC.64 R10, c[0x0][0x388] ;  /* 0x0000e200ff0a7b82 */ /* 0x000e220000000a00 */
[----:B------:R-:W-:Y:S01]  /*1280*/  IMAD R3, R5, R0, R9 ;  /* 0x0000000005037224 */ /* 0x000fe200078e0209 */
[----:B------:R-:W-:-:S07]  /*1290*/  IADD3 R7, PT, PT, -R4, RZ, RZ ;  /* 0x000000ff04077210 */ /* 0x000fce0007ffe1ff */
.L_x_15:
[----:B0-----:R-:W-:-:S06]  /*12a0*/  IMAD.WIDE R4, R3, 0x4, R10 ;  /* 0x0000000403047825 */ /* 0x001fcc00078e020a */
[----:B------:R-:W2:Y:S01]  /*12b0*/  LDG.E R5, desc[UR12][R4.64] ;  /* 0x0000000c04057981 */ /* 0x000ea2000c1e1900 */
[----:B------:R-:W-:Y:S02]  /*12c0*/  IADD3 R7, PT, PT, R7, 0x1, RZ ;  /* 0x0000000107077810 */ /* 0x000fe40007ffe0ff */
[----:B------:R-:W-:Y:S02]  /*12d0*/  IADD3 R3, PT, PT, R3, R0, RZ ;  /* 0x0000000003037210 */ /* 0x000fe40007ffe0ff */
[----:B------:R-:W-:Y:S01]  /*12e0*/  ISETP.NE.AND P0, PT, R7, RZ, PT ;  /* 0x000000ff0700720c */ /* 0x000fe20003f05270 */
[----:B--2---:R-:W-:-:S12]  /*12f0*/  FFMA R6, R5, R5, R6 ;  /* 0x0000000505067223 */ /* 0x004fd80000000006 */
[----:B------:R-:W-:Y:S05]  /*1300*/  @P0 BRA `(.L_x_15) ;  /* 0xfffffffc00e40947 */ /* 0x000fea000383ffff */
.L_x_4:
[----:B------:R-:W-:Y:S01]  /*1310*/  IADD3 R0, PT, PT, R6, -0xd000000, RZ ;  /* 0xf300000006007810 */ /* 0x000fe20007ffe0ff */
[----:B------:R1:W2:Y:S01]  /*1320*/  MUFU.RSQ R3, R6 ;  /* 0x0000000600037308 */ /* 0x0002a20000001400 */
[----:B------:R-:W-:Y:S01]  /*1330*/  BSSY.RECONVERGENT B1, `(.L_x_16) ;  /* 0x000000c000017945 */ /* 0x000fe20003800200 */
[----:B------:R-:W-:Y:S02]  /*1340*/  ISETP.GE.AND P0, PT, R2, 0x1, PT ;  /* 0x000000010200780c */ /* 0x000fe40003f06270 */
[----:B------:R-:W-:-:S13]  /*1350*/  ISETP.GT.U32.AND P1, PT, R0, 0x727fffff, PT ;  /* 0x727fffff0000780c */ /* 0x000fda0003f24070 */
[----:B-12---:R-:W-:Y:S05]  /*1360*/  @!P1 BRA `(.L_x_17) ;  /* 0x0000000000109947 */ /* 0x006fea0003800000 */
[----:B0-----:R-:W-:-:S07]  /*1370*/  MOV R7, 0x1390 ;  /* 0x0000139000077802 */ /* 0x001fce0000000f00 */
[----:B----4-:R-:W-:Y:S05]  /*1380*/  CALL.REL.NOINC `($__internal_0_$__cuda_sm20_sqrt_rn_f32_slowpath) ;  /* 0x0000002c00307944 */ /* 0x010fea0003c00000 */
[----:B------:R-:W-:Y:S01]  /*1390*/  MOV R7, R0 ;  /* 0x0000000000077202 */ /* 0x000fe20000000f00 */
[----:B------:R-:W-:Y:S06]  /*13a0*/  BRA `(.L_x_18) ;  /* 0x0000000000107947 */ /* 0x000fec0003800000 */
.L_x_17:
[C---:B0-----:R-:W-:Y:S01]  /*13b0*/  FMUL.FTZ R7, R3.reuse, R6 ;  /* 0x0000000603077220 */ /* 0x041fe20000410000 */
[----:B------:R-:W-:-:S03]  /*13c0*/  FMUL.FTZ R0, R3, 0.5 ;  /* 0x3f00000003007820 */ /* 0x000fc60000410000 */
[----:B------:R-:W-:-:S04]  /*13d0*/  FFMA R6, -R7, R7, R6 ;  /* 0x0000000707067223 */ /* 0x000fc80000000106 */
[----:B------:R-:W-:-:S07]  /*13e0*/  FFMA R7, R6, R0, R7 ;  /* 0x0000000006077223 */ /* 0x000fce0000000007 */
.L_x_18:
[----:B------:R-:W-:Y:S05]  /*13f0*/  BSYNC.RECONVERGENT B1 ;  /* 0x0000000000017941 */ /* 0x000fea0003800200 */
.L_x_16:
[----:B------:R-:W-:Y:S05]  /*1400*/  @!P0 BRA `(.L_x_3) ;  /* 0x00000020007c8947 */ /* 0x000fea0003800000 */
[----:B------:R-:W0:Y:S01]  /*1410*/  LDC R0, c[0x0][0x3a8] ;  /* 0x0000ea00ff007b82 */ /* 0x000e220000000800 */
[----:B------:R-:W-:Y:S01]  /*1420*/  HFMA2 R6, -RZ, RZ, 0, 0 ;  /* 0x00000000ff067431 */ /* 0x000fe200000001ff */
[C---:B0-----:R-:W-:Y:S02]  /*1430*/  ISETP.GE.U32.AND P0, PT, R0.reuse, 0x10, PT ;  /* 0x000000100000780c */ /* 0x041fe40003f06070 */
[----:B------:R-:W-:-:S11]  /*1440*/  LOP3.LUT R5, R0, 0xf, RZ, 0xc0, !PT ;  /* 0x0000000f00057812 */ /* 0x000fd600078ec0ff */
[----:B------:R-:W-:Y:S05]  /*1450*/  @!P0 BRA `(.L_x_19) ;  /* 0x00000010005c8947 */ /* 0x000fea0003800000 */
[----:B------:R-:W0:Y:S01]  /*1460*/  LDC R4, c[0x0][0x3ac] ;  /* 0x0000eb00ff047b82 */ /* 0x000e220000000800 */
[----:B------:R-:W-:Y:S02]  /*1470*/  LOP3.LUT R6, R0, 0x7ffffff0, RZ, 0xc0, !PT ;  /* 0x7ffffff000067812 */ /* 0x000fe400078ec0ff */
[----:B------:R-:W-:Y:S02]  /*1480*/  MOV R3, R9 ;  /* 0x0000000900037202 */ /* 0x000fe40000000f00 */
[----:B------:R-:W-:-:S03]  /*1490*/  IADD3 R2, PT, PT, -R6, RZ, RZ ;  /* 0x000000ff06027210 */ /* 0x000fc60007ffe1ff */
[----:B----4-:R-:W1:Y:S04]  /*14a0*/  LDC.64 R12, c[0x0][0x388] ;  /* 0x0000e200ff0c7b82 */ /* 0x010e680000000a00 */
.L_x_52:
[----:B-1----:R-:W-:-:S05]  /*14b0*/  IMAD.WIDE R16, R3, 0x4, R12 ;  /* 0x0000000403107825 */ /* 0x002fca00078e020c */
[----:B--2---:R-:W2:Y:S01]  /*14c0*/  LDG.E R0, desc[UR12][R16.64] ;  /* 0x0000000c10007981 */ /* 0x004ea2000c1e1900 */
[----:B------:R-:W1:Y:S01]  /*14d0*/  MUFU.RCP R8, R7 ;  /* 0x0000000700087308 */ /* 0x000e620000001000 */
[----:B------:R-:W-:Y:S01]  /*14e0*/  IADD3 R2, PT, PT, R2, 0x10, RZ ;  /* 0x0000001002027810 */ /* 0x000fe20007ffe0ff */
[----:B------:R-:W-:Y:S03]  /*14f0*/  BSSY.RECONVERGENT B3, `(.L_x_20) ;  /* 0x000000c000037945 */ /* 0x000fe60003800200 */
[----:B------:R-:W-:Y:S01]  /*1500*/  ISETP.NE.AND P2, PT, R2, RZ, PT ;  /* 0x000000ff0200720c */ /* 0x000fe20003f45270 */
[----:B-1----:R-:W-:-:S04]  /*1510*/  FFMA R11, R8, -R7, 1 ;  /* 0x3f800000080b7423 */ /* 0x002fc80000000807 */
[----:B------:R-:W-:Y:S01]  /*1520*/  FFMA R11, R8, R11, R8 ;  /* 0x0000000b080b7223 */ /* 0x000fe20000000008 */
[----:B--2---:R-:W1:Y:S03]  /*1530*/  FCHK P0, R0, R7 ;  /* 0x0000000700007302 */ /* 0x004e660000000000 */
[----:B------:R-:W-:-:S04]  /*1540*/  FFMA R8, R0, R11, RZ ;  /* 0x0000000b00087223 */ /* 0x000fc800000000ff */
[----:B------:R-:W-:-:S04]  /*1550*/  FFMA R10, R8, -R7, R0 ;  /* 0x80000007080a7223 */ /* 0x000fc80000000000 */
[----:B------:R-:W-:Y:S01]  /*1560*/  FFMA R11, R11, R10, R8 ;  /* 0x0000000a0b0b7223 */ /* 0x000fe20000000008 */
[----:B-1----:R-:W-:Y:S06]  /*1570*/  @!P0 BRA `(.L_x_21) ;  /* 0x00000000000c8947 */ /* 0x002fec0003800000 */
[----:B------:R-:W-:-:S07]  /*1580*/  MOV R8, 0x15a0 ;  /* 0x000015a000087802 */ /* 0x000fce0000000f00 */
[----:B0-----:R-:W-:Y:S05]  /*1590*/  CALL.REL.NOINC `($__internal_1_$__cuda_sm3x_div_rn_noftz_f32_slowpath) ;  /* 0x0000002c00047944 */ /* 0x001fea0003c00000 */
[----:B------:R-:W-:-:S07]  /*15a0*/  MOV R11, R0 ;  /* 0x00000000000b7202 */ /* 0x000fce0000000f00 */
.L_x_21:
[----:B------:R-:W-:Y:S05]  /*15b0*/  BSYNC.RECONVERGENT B3 ;  /* 0x0000000000037941 */ /* 0x000fea0003800200 */
.L_x_20:
[----:B0-----:R-:W-:Y:S01]  /*15c0*/  IMAD.WIDE R14, R4, 0x4, R16 ;  /* 0x00000004040e7825 */ /* 0x001fe200078e0210 */
[----:B------:R0:W-:Y:S04]  /*15d0*/  STG.E desc[UR12][R16.64], R11 ;  /* 0x0000000b10007986 */ /* 0x0001e8000c10190c */
[----:B------:R-:W2:Y:S01]  /*15e0*/  LDG.E R21, desc[UR12][R14.64] ;  /* 0x0000000c0e157981 */ /* 0x000ea2000c1e1900 */
[----:B------:R-:W1:Y:S01]  /*15f0*/  MUFU.RCP R0, R7 ;  /* 0x0000000700007308 */ /* 0x000e620000001000 */
[----:B------:R-:W-:Y:S01]  /*1600*/  BSSY.RECONVERGENT B3, `(.L_x_22) ;  /* 0x000000c000037945 */ /* 0x000fe20003800200 */
[----:B-1----:R-:W-:-:S04]  /*1610*/  FFMA R19, R0, -R7, 1 ;  /* 0x3f80000000137423 */ /* 0x002fc80000000807 */
[----:B------:R-:W-:Y:S02]  /*1620*/  FFMA R0, R0, R19, R0 ;  /* 0x0000001300007223 */ /* 0x000fe40000000000 */
[----:B--2---:R-:W1:Y:S02]  /*1630*/  FCHK P0, R21, R7 ;  /* 0x0000000715007302 */ /* 0x004e640000000000 */
[----:B------:R-:W-:-:S04]  /*1640*/  FFMA R8, R0, R21, RZ ;  /* 0x0000001500087223 */ /* 0x000fc800000000ff */
[----:B------:R-:W-:-:S04]  /*1650*/  FFMA R19, R8, -R7, R21 ;  /* 0x8000000708137223 */ /* 0x000fc80000000015 */
[----:B------:R-:W-:Y:S01]  /*1660*/  FFMA R19, R0, R19, R8 ;  /* 0x0000001300137223 */ /* 0x000fe20000000008 */
[----:B01----:R-:W-:Y:S06]  /*1670*/  @!P0 BRA `(.L_x_23) ;  /* 0x0000000000108947 */ /* 0x003fec0003800000 */
[----:B------:R-:W-:Y:S02]  /*1680*/  MOV R0, R21 ;  /* 0x0000001500007202 */ /* 0x000fe40000000f00 */
[----:B------:R-:W-:-:S07]  /*1690*/  MOV R8, 0x16b0 ;  /* 0x000016b000087802 */ /* 0x000fce0000000f00 */
[----:B------:R-:W-:Y:S05]  /*16a0*/  CALL.REL.NOINC `($__internal_1_$__cuda_sm3x_div_rn_noftz_f32_slowpath) ;  /* 0x0000002800c07944 */ /* 0x000fea0003c00000 */
[----:B------:R-:W-:-:S07]  /*16b0*/  MOV R19, R0 ;  /* 0x0000000000137202 */ /* 0x000fce0000000f00 */
.L_x_23:
[----:B------:R-:W-:Y:S05]  /*16c0*/  BSYNC.RECONVERGENT B3 ;  /* 0x0000000000037941 */ /* 0x000fea0003800200 */
.L_x_22:
[----:B------:R-:W-:Y:S01]  /*16d0*/  IMAD.WIDE R16, R4, 0x4, R14 ;  /* 0x0000000404107825 */ /* 0x000fe200078e020e */
        /* <DEDUP_REMOVED lines=15> */
.L_x_25:
[----:B------:R-:W-:Y:S05]  /*17d0*/  BSYNC.RECONVERGENT B3 ;  /* 0x0000000000037941 */ /* 0x000fea0003800200 */
.L_x_24:
        /* <DEDUP_REMOVED lines=16> */
.L_x_27:
[----:B------:R-:W-:Y:S05]  /*18e0*/  BSYNC.RECONVERGENT B3 ;  /* 0x0000000000037941 */ /* 0x000fea0003800200 */
.L_x_26:
        /* <DEDUP_REMOVED lines=16> */
.L_x_29:
[----:B------:R-:W-:Y:S05]  /*19f0*/  BSYNC.RECONVERGENT B3 ;  /* 0x0000000000037941 */ /* 0x000fea0003800200 */
.L_x_28:
        /* <DEDUP_REMOVED lines=16> */
.L_x_31:
[----:B------:R-:W-:Y:S05]  /*1b00*/  BSYNC.RECONVERGENT B3 ;  /* 0x0000000000037941 */ /* 0x000fea0003800200 */
.L_x_30:
        /* <DEDUP_REMOVED lines=16> */
.L_x_33:
[----:B------:R-:W-:Y:S05]  /*1c10*/  BSYNC.RECONVERGENT B3 ;  /* 0x0000000000037941 */ /* 0x000fea0003800200 */
.L_x_32:
        /* <DEDUP_REMOVED lines=16> */
.L_x_35:
[----:B------:R-:W-:Y:S05]  /*1d20*/  BSYNC.RECONVERGENT B3 ;  /* 0x0000000000037941 */ /* 0x000fea0003800200 */
.L_x_34:
        /* <DEDUP_REMOVED lines=16> */
.L_x_37:
[----:B------:R-:W-:Y:S05]  /*1e30*/  BSYNC.RECONVERGENT B3 ;  /* 0x0000000000037941 */ /* 0x000fea0003800200 */
.L_x_36:
        /* <DEDUP_REMOVED lines=16> */
.L_x_39:
[----:B------:R-:W-:Y:S05]  /*1f40*/  BSYNC.RECONVERGENT B3 ;  /* 0x0000000000037941 */ /* 0x000fea0003800200 */
.L_x_38:
        /* <DEDUP_REMOVED lines=16> */
.L_x_41:
[----:B------:R-:W-:Y:S05]  /*2050*/  BSYNC.RECONVERGENT B3 ;  /* 0x0000000000037941 */ /* 0x000fea0003800200 */
.L_x_40:
        /* <DEDUP_REMOVED lines=16> */
.L_x_43:
[----:B------:R-:W-:Y:S05]  /*2160*/  BSYNC.RECONVERGENT B3 ;  /* 0x0000000000037941 */ /* 0x000fea0003800200 */
.L_x_42:
        /* <DEDUP_REMOVED lines=16> */
.L_x_45:
[----:B------:R-:W-:Y:S05]  /*2270*/  BSYNC.RECONVERGENT B3 ;  /* 0x0000000000037941 */ /* 0x000fea0003800200 */
.L_x_44:
        /* <DEDUP_REMOVED lines=16> */
.L_x_47:
[----:B------:R-:W-:Y:S05]  /*2380*/  BSYNC.RECONVERGENT B3 ;  /* 0x0000000000037941 */ /* 0x000fea0003800200 */
.L_x_46:
        /* <DEDUP_REMOVED lines=16> */
.L_x_49:
[----:B------:R-:W-:Y:S05]  /*2490*/  BSYNC.RECONVERGENT B3 ;  /* 0x0000000000037941 */ /* 0x000fea0003800200 */
.L_x_48:
        /* <DEDUP_REMOVED lines=15> */
.L_x_51:
[----:B------:R-:W-:Y:S05]  /*2590*/  BSYNC.RECONVERGENT B3 ;  /* 0x0000000000037941 */ /* 0x000fea0003800200 */
.L_x_50:
[----:B------:R2:W-:Y:S01]  /*25a0*/  STG.E desc[UR12][R14.64], R0 ;  /* 0x000000000e007986 */ /* 0x0005e2000c10190c */
[----:B------:R-:W-:Y:S01]  /*25b0*/  LEA R3, R4, R3, 0x4 ;  /* 0x0000000304037211 */ /* 0x000fe200078e20ff */
[----:B------:R-:W-:Y:S06]  /*25c0*/  @P2 BRA `(.L_x_52) ;  /* 0xffffffec00b82947 */ /* 0x000fec000383ffff */
.L_x_19:
[----:B------:R-:W-:-:S13]  /*25d0*/  ISETP.NE.AND P0, PT, R5, RZ, PT ;  /* 0x000000ff0500720c */ /* 0x000fda0003f05270 */
[----:B------:R-:W-:Y:S05]  /*25e0*/  @!P0 BRA `(.L_x_3) ;  /* 0x0000001000048947 */ /* 0x000fea0003800000 */
[----:B------:R-:W0:Y:S01]  /*25f0*/  LDC R2, c[0x0][0x3a8] ;  /* 0x0000ea00ff027b82 */ /* 0x000e220000000800 */
[----:B------:R-:W-:Y:S02]  /*2600*/  ISETP.GE.U32.AND P0, PT, R5, 0x8, PT ;  /* 0x000000080500780c */ /* 0x000fe40003f06070 */
[----:B0-----:R-:W-:-:S11]  /*2610*/  LOP3.LUT R2, R2, 0x7, RZ, 0xc0, !PT ;  /* 0x0000000702027812 */ /* 0x001fd600078ec0ff */
[----:B------:R-:W-:Y:S05]  /*2620*/  @!P0 BRA `(.L_x_53) ;  /* 0x0000000800488947 */ /* 0x000fea0003800000 */
[----:B----4-:R-:W0:Y:S01]  /*2630*/  LDC.64 R12, c[0x0][0x388] ;  /* 0x0000e200ff0c7b82 */ /* 0x010e220000000a00 */
[----:B------:R-:W1:Y:S02]  /*2640*/  LDCU UR5, c[0x0][0x3ac] ;  /* 0x00007580ff0577ac */ /* 0x000e640008000800 */
[----:B-1----:R-:W-:-:S04]  /*2650*/  IMAD R3, R6, UR5, R9 ;  /* 0x0000000506037c24 */ /* 0x002fc8000f8e0209 */
[----:B0-----:R-:W-:-:S05]  /*2660*/  IMAD.WIDE R12, R3, 0x4, R12 ;  /* 0x00000004030c7825 */ /* 0x001fca00078e020c */
[----:B------:R-:W3:Y:S01]  /*2670*/  LDG.E R8, desc[UR12][R12.64] ;  /* 0x0000000c0c087981 */ /* 0x000ee2000c1e1900 */
[----:B--2---:R-:W0:Y:S01]  /*2680*/  MUFU.RCP R0, R7 ;  /* 0x0000000700007308 */ /* 0x004e220000001000 */
[----:B------:R-:W-:Y:S01]  /*2690*/  BSSY.RECONVERGENT B3, `(.L_x_54) ;  /* 0x000000c000037945 */ /* 0x000fe20003800200 */
[----:B0-----:R-:W-:-:S04]  /*26a0*/  FFMA R3, R0, -R7, 1 ;  /* 0x3f80000000037423 */ /* 0x001fc80000000807 */
[----:B------:R-:W-:Y:S02]  /*26b0*/  FFMA R0, R0, R3, R0 ;  /* 0x0000000300007223 */ /* 0x000fe40000000000 */
[----:B---3--:R-:W0:Y:S02]  /*26c0*/  FCHK P0, R8, R7 ;  /* 0x0000000708007302 */ /* 0x008e240000000000 */
[----:B------:R-:W-:-:S04]  /*26d0*/  FFMA R3, R0, R8, RZ ;  /* 0x0000000800037223 */ /* 0x000fc800000000ff */
[----:B------:R-:W-:-:S04]  /*26e0*/  FFMA R4, R3, -R7, R8 ;  /* 0x8000000703047223 */ /* 0x000fc80000000008 */
[----:B------:R-:W-:Y:S01]  /*26f0*/  FFMA R3, R0, R4, R3 ;  /* 0x0000000400037223 */ /* 0x000fe20000000003 */
[----:B0-----:R-:W-:Y:S06]  /*2700*/  @!P0 BRA `(.L_x_55) ;  /* 0x0000000000108947 */ /* 0x001fec0003800000 */
[----:B------:R-:W-:Y:S02]  /*2710*/  MOV R0, R8 ;  /* 0x0000000800007202 */ /* 0x000fe40000000f00 */
[----:B------:R-:W-:-:S07]  /*2720*/  MOV R8, 0x2740 ;  /* 0x0000274000087802 */ /* 0x000fce0000000f00 */
[----:B------:R-:W-:Y:S05]  /*2730*/  CALL.REL.NOINC `($__internal_1_$__cuda_sm3x_div_rn_noftz_f32_slowpath) ;  /* 0x00000018009c7944 */ /* 0x000fea0003c00000 */
[----:B------:R-:W-:-:S07]  /*2740*/  MOV R3, R0 ;  /* 0x0000000000037202 */ /* 0x000fce0000000f00 */
.L_x_55:
[----:B------:R-:W-:Y:S05]  /*2750*/  BSYNC.RECONVERGENT B3 ;  /* 0x0000000000037941 */ /* 0x000fea0003800200 */
.L_x_54:
[----:B------:R-:W0:Y:S01]  /*2760*/  LDC R5, c[0x0][0x3ac] ;  /* 0x0000eb00ff057b82 */ /* 0x000e220000000800 */
[----:B------:R1:W-:Y:S01]  /*2770*/  STG.E desc[UR12][R12.64], R3 ;  /* 0x000000030c007986 */ /* 0x0003e2000c10190c */
[----:B0-----:R-:W-:-:S05]  /*2780*/  IMAD.WIDE R4, R5, 0x4, R12 ;  /* 0x0000000405047825 */ /* 0x001fca00078e020c */
[----:B------:R-:W2:Y:S01]  /*2790*/  LDG.E R15, desc[UR12][R4.64] ;  /* 0x0000000c040f7981 */ /* 0x000ea2000c1e1900 */
[----:B------:R-:W0:Y:S01]  /*27a0*/  MUFU.RCP R0, R7 ;  /* 0x0000000700007308 */ /* 0x000e220000001000 */
[----:B------:R-:W-:Y:S01]  /*27b0*/  BSSY.RECONVERGENT B3, `(.L_x_56) ;  /* 0x000000c000037945 */ /* 0x000fe20003800200 */
[----:B0-----:R-:W-:-:S04]  /*27c0*/  FFMA R11, R0, -R7, 1 ;  /* 0x3f800000000b7423 */ /* 0x001fc80000000807 */
[----:B------:R-:W-:Y:S02]  /*27d0*/  FFMA R0, R0, R11, R0 ;  /* 0x0000000b00007223 */ /* 0x000fe40000000000 */
[----:B--2---:R-:W0:Y:S02]  /*27e0*/  FCHK P0, R15, R7 ;  /* 0x000000070f007302 */ /* 0x004e240000000000 */
        /* <DEDUP_REMOVED lines=8> */
.L_x_57:
[----:B------:R-:W-:Y:S05]  /*2870*/  BSYNC.RECONVERGENT B3 ;  /* 0x0000000000037941 */ /* 0x000fea0003800200 */
.L_x_56:
        /* <DEDUP_REMOVED lines=17> */
.L_x_59:
[----:B------:R-:W-:Y:S05]  /*2990*/  BSYNC.RECONVERGENT B3 ;  /* 0x0000000000037941 */ /* 0x000fea0003800200 */
.L_x_58:
        /* <DEDUP_REMOVED lines=17> */
.L_x_61:
[----:B------:R-:W-:Y:S05]  /*2ab0*/  BSYNC.RECONVERGENT B3 ;  /* 0x0000000000037941 */ /* 0x000fea0003800200 */
.L_x_60:
        /* <DEDUP_REMOVED lines=17> */
.L_x_63:
[----:B------:R-:W-:Y:S05]  /*2bd0*/  BSYNC.RECONVERGENT B3 ;  /* 0x0000000000037941 */ /* 0x000fea0003800200 */
.L_x_62:
        /* <DEDUP_REMOVED lines=17> */
.L_x_65:
[----:B------:R-:W-:Y:S05]  /*2cf0*/  BSYNC.RECONVERGENT B3 ;  /* 0x0000000000037941 */ /* 0x000fea0003800200 */
.L_x_64:
        /* <DEDUP_REMOVED lines=17> */
.L_x_67:
[----:B------:R-:W-:Y:S05]  /*2e10*/  BSYNC.RECONVERGENT B3 ;  /* 0x0000000000037941 */ /* 0x000fea0003800200 */
.L_x_66:
        /* <DEDUP_REMOVED lines=16> */
.L_x_69:
[----:B------:R-:W-:Y:S05]  /*2f20*/  BSYNC.RECONVERGENT B3 ;  /* 0x0000000000037941 */ /* 0x000fea0003800200 */
.L_x_68:
[----:B------:R0:W-:Y:S01]  /*2f30*/  STG.E desc[UR12][R4.64], R0 ;  /* 0x0000000004007986 */ /* 0x0001e2000c10190c */
[----:B------:R-:W-:-:S07]  /*2f40*/  IADD3 R6, PT, PT, R6, 0x8, RZ ;  /* 0x0000000806067810 */ /* 0x000fce0007ffe0ff */
.L_x_53:
[----:B------:R-:W-:-:S13]  /*2f50*/  ISETP.NE.AND P0, PT, R2, RZ, PT ;  /* 0x000000ff0200720c */ /* 0x000fda0003f05270 */
[----:B------:R-:W-:Y:S05]  /*2f60*/  @!P0 BRA `(.L_x_3) ;  /* 0x0000000400a48947 */ /* 0x000fea0003800000 */
[----:B0-2---:R-:W0:Y:S01]  /*2f70*/  LDC R0, c[0x0][0x3a8] ;  /* 0x0000ea00ff007b82 */ /* 0x005e220000000800 */
[----:B------:R-:W-:Y:S02]  /*2f80*/  ISETP.GE.U32.AND P0, PT, R2, 0x4, PT ;  /* 0x000000040200780c */ /* 0x000fe40003f06070 */
[----:B0-----:R-:W-:-:S11]  /*2f90*/  LOP3.LUT R2, R0, 0x3, RZ, 0xc0, !PT ;  /* 0x0000000300027812 */ /* 0x001fd600078ec0ff */
[----:B------:R-:W-:Y:S05]  /*2fa0*/  @!P0 BRA `(.L_x_70) ;  /* 0x0000000400288947 */ /* 0x000fea0003800000 */
[----:B------:R-:W0:Y:S01]  /*2fb0*/  LDC.64 R4, c[0x0][0x388] ;  /* 0x0000e200ff047b82 */ /* 0x000e220000000a00 */
[----:B------:R-:W1:Y:S02]  /*2fc0*/  LDCU UR5, c[0x0][0x3ac] ;  /* 0x00007580ff0577ac */ /* 0x000e640008000800 */
[----:B-1----:R-:W-:-:S04]  /*2fd0*/  IMAD R3, R6, UR5, R9 ;  /* 0x0000000506037c24 */ /* 0x002fc8000f8e0209 */
        /* <DEDUP_REMOVED lines=10> */
[----:B0-----:R-:W-:Y:S06]  /*3080*/  @!P0 BRA `(.L_x_72) ;  /* 0x0000000000108947 */ /* 0x001fec0003800000 */
[----:B------:R-:W-:Y:S02]  /*3090*/  MOV R0, R10 ;  /* 0x0000000a00007202 */ /* 0x000fe40000000f00 */
[----:B------:R-:W-:-:S07]  /*30a0*/  MOV R8, 0x30c0 ;  /* 0x000030c000087802 */ /* 0x000fce0000000f00 */
[----:B----4-:R-:W-:Y:S05]  /*30b0*/  CALL.REL.NOINC `($__internal_1_$__cuda_sm3x_div_rn_noftz_f32_slowpath) ;  /* 0x00000010003c7944 */ /* 0x010fea0003c00000 */
[----:B------:R-:W-:-:S07]  /*30c0*/  MOV R3, R0 ;  /* 0x0000000000037202 */ /* 0x000fce0000000f00 */
.L_x_72:
[----:B------:R-:W-:Y:S05]  /*30d0*/  BSYNC.RECONVERGENT B3 ;  /* 0x0000000000037941 */ /* 0x000fea0003800200 */
.L_x_71:
[----:B----4-:R-:W0:Y:S01]  /*30e0*/  LDC R13, c[0x0][0x3ac] ;  /* 0x0000eb00ff0d7b82 */ /* 0x010e220000000800 */
        /* <DEDUP_REMOVED lines=16> */
.L_x_74:
[----:B------:R-:W-:Y:S05]  /*31f0*/  BSYNC.RECONVERGENT B3 ;  /* 0x0000000000037941 */ /* 0x000fea0003800200 */
.L_x_73:
        /* <DEDUP_REMOVED lines=17> */
.L_x_76:
[----:B------:R-:W-:Y:S05]  /*3310*/  BSYNC.RECONVERGENT B3 ;  /* 0x0000000000037941 */ /* 0x000fea0003800200 */
.L_x_75:
        /* <DEDUP_REMOVED lines=16> */
.L_x_78:
[----:B------:R-:W-:Y:S05]  /*3420*/  BSYNC.RECONVERGENT B3 ;  /* 0x0000000000037941 */ /* 0x000fea0003800200 */
.L_x_77:
[----:B------:R0:W-:Y:S01]  /*3430*/  STG.E desc[UR12][R12.64], R0 ;  /* 0x000000000c007986 */ /* 0x0001e2000c10190c */
[----:B------:R-:W-:-:S07]  /*3440*/  IADD3 R6, PT, PT, R6, 0x4, RZ ;  /* 0x0000000406067810 */ /* 0x000fce0007ffe0ff */
.L_x_70:
[----:B------:R-:W-:-:S13]  /*3450*/  ISETP.NE.AND P0, PT, R2, RZ, PT ;  /* 0x000000ff0200720c */ /* 0x000fda0003f05270 */
[----:B------:R-:W-:Y:S05]  /*3460*/  @!P0 BRA `(.L_x_3) ;  /* 0x0000000000648947 */ /* 0x000fea0003800000 */
[----:B------:R-:W1:Y:S01]  /*3470*/  LDC.64 R4, c[0x0][0x388] ;  /* 0x0000e200ff047b82 */ /* 0x000e620000000a00 */
[----:B------:R-:W2:Y:S01]  /*3480*/  LDCU UR5, c[0x0][0x3ac] ;  /* 0x00007580ff0577ac */ /* 0x000ea20008000800 */
[----:B------:R-:W-:Y:S01]  /*3490*/  IADD3 R2, PT, PT, -R2, RZ, RZ ;  /* 0x000000ff02027210 */ /* 0x000fe20007ffe1ff */
[----:B--2---:R-:W-:-:S07]  /*34a0*/  IMAD R3, R6, UR5, R9 ;  /* 0x0000000506037c24 */ /* 0x004fce000f8e0209 */
.L_x_81:
[----:B01--4-:R-:W-:-:S05]  /*34b0*/  IMAD.WIDE R12, R3, 0x4, R4 ;  /* 0x00000004030c7825 */ /* 0x013fca00078e0204 */
[----:B------:R-:W2:Y:S01]  /*34c0*/  LDG.E R15, desc[UR12][R12.64] ;  /* 0x0000000c0c0f7981 */ /* 0x000ea2000c1e1900 */
[----:B------:R-:W0:Y:S01]  /*34d0*/  MUFU.RCP R0, R7 ;  /* 0x0000000700007308 */ /* 0x000e220000001000 */
[----:B------:R-:W-:Y:S01]  /*34e0*/  IADD3 R2, PT, PT, R2, 0x1, RZ ;  /* 0x0000000102027810 */ /* 0x000fe20007ffe0ff */
[----:B------:R-:W-:Y:S03]  /*34f0*/  BSSY.RECONVERGENT B3, `(.L_x_79) ;  /* 0x000000c000037945 */ /* 0x000fe60003800200 */
[----:B------:R-:W-:Y:S01]  /*3500*/  ISETP.NE.AND P2, PT, R2, RZ, PT ;  /* 0x000000ff0200720c */ /* 0x000fe20003f45270 */
[----:B0-----:R-:W-:-:S04]  /*3510*/  FFMA R11, R0, -R7, 1 ;  /* 0x3f800000000b7423 */ /* 0x001fc80000000807 */
[----:B------:R-:W-:Y:S01]  /*3520*/  FFMA R0, R0, R11, R0 ;  /* 0x0000000b00007223 */ /* 0x000fe20000000000 */
[----:B--2---:R-:W0:Y:S03]  /*3530*/  FCHK P0, R15, R7 ;  /* 0x000000070f007302 */ /* 0x004e260000000000 */
[----:B------:R-:W-:-:S04]  /*3540*/  FFMA R6, R0, R15, RZ ;  /* 0x0000000f00067223 */ /* 0x000fc800000000ff */
[----:B------:R-:W-:-:S04]  /*3550*/  FFMA R11, R6, -R7, R15 ;  /* 0x80000007060b7223 */ /* 0x000fc8000000000f */
[----:B------:R-:W-:Y:S01]  /*3560*/  FFMA R0, R0, R11, R6 ;  /* 0x0000000b00007223 */ /* 0x000fe20000000006 */
[----:B0-----:R-:W-:Y:S06]  /*3570*/  @!P0 BRA `(.L_x_80) ;  /* 0x00000000000c8947 */ /* 0x001fec0003800000 */
[----:B------:R-:W-:Y:S02]  /*3580*/  MOV R0, R15 ;  /* 0x0000000f00007202 */ /* 0x000fe40000000f00 */
[----:B------:R-:W-:-:S07]  /*3590*/  MOV R8, 0x35b0 ;  /* 0x000035b000087802 */ /* 0x000fce0000000f00 */
[----:B------:R-:W-:Y:S05]  /*35a0*/  CALL.REL.NOINC `($__internal_1_$__cuda_sm3x_div_rn_noftz_f32_slowpath) ;  /* 0x0000000c00007944 */ /* 0x000fea0003c00000 */
.L_x_80:
[----:B------:R-:W-:Y:S05]  /*35b0*/  BSYNC.RECONVERGENT B3 ;  /* 0x0000000000037941 */ /* 0x000fea0003800200 */
.L_x_79:
[----:B------:R-:W0:Y:S01]  /*35c0*/  LDCU UR5, c[0x0][0x3ac] ;  /* 0x00007580ff0577ac */ /* 0x000e220008000800 */
[----:B------:R3:W-:Y:S01]  /*35d0*/  STG.E desc[UR12][R12.64], R0 ;  /* 0x000000000c007986 */ /* 0x0007e2000c10190c */
[----:B0-----:R-:W-:Y:S01]  /*35e0*/  IADD3 R3, PT, PT, R3, UR5, RZ ;  /* 0x0000000503037c10 */ /* 0x001fe2000fffe0ff */
[----:B---3--:R-:W-:Y:S06]  /*35f0*/  @P2 BRA `(.L_x_81) ;  /* 0xfffffffc00ac2947 */ /* 0x008fec000383ffff */
.L_x_3:
[----:B------:R-:W-:Y:S05]  /*3600*/  BSYNC.RECONVERGENT B0 ;  /* 0x0000000000007941 */ /* 0x000fea0003800200 */
.L_x_2:
[----:B------:R-:W1:Y:S02]  /*3610*/  LDCU UR5, c[0x0][0x3a8] ;  /* 0x00007500ff0577ac */ /* 0x000e640008000800 */
[----:B-1----:R-:W-:-:S13]  /*3620*/  ISETP.GE.AND P0, PT, R9, UR5, PT ;  /* 0x0000000509007c0c */ /* 0x002fda000bf06270 */
[----:B------:R-:W-:Y:S05]  /*3630*/  @P0 EXIT ;  /* 0x000000000000094d */ /* 0x000fea0003800000 */
[----:B------:R-:W1:Y:S01]  /*3640*/  LDCU UR8, c[0x0][0x3ac] ;  /* 0x00007580ff0877ac */ /* 0x000e620008000800 */
[----:B--2-4-:R-:W-:Y:S01]  /*3650*/  HFMA2 R14, -RZ, RZ, 0, 0 ;  /* 0x00000000ff0e7431 */ /* 0x014fe200000001ff */
[----:B-1----:R-:W-:-:S09]  /*3660*/  UISETP.GE.AND UP0, UPT, UR8, 0x1, UPT ;  /* 0x000000010800788c */ /* 0x002fd2000bf06270 */
[----:B------:R-:W-:Y:S05]  /*3670*/  BRA.U !UP0, `(.L_x_82) ;  /* 0x0000000908647547 */ /* 0x000fea000b800000 */
[----:B------:R-:W-:Y:S02]  /*3680*/  UIADD3 UR4, UPT, UPT, UR8, -0x1, URZ ;  /* 0xffffffff08047890 */ /* 0x000fe4000fffe0ff */
[----:B------:R-:W-:Y:S01]  /*3690*/  IMAD R6, R9, UR8, RZ ;  /* 0x0000000809067c24 */ /* 0x000fe2000f8e02ff */
[----:B------:R-:W-:Y:S01]  /*36a0*/  ULOP3.LUT UR9, UR8, 0xf, URZ, 0xc0, !UPT ;  /* 0x0000000f08097892 */ /* 0x000fe2000f8ec0ff */
[----:B------:R-:W-:Y:S01]  /*36b0*/  MOV R14, RZ ;  /* 0x000000ff000e7202 */ /* 0x000fe20000000f00 */
[----:B------:R-:W-:Y:S01]  /*36c0*/  UISETP.GE.U32.AND UP1, UPT, UR4, 0xf, UPT ;  /* 0x0000000f0400788c */ /* 0x000fe2000bf26070 */
[----:B0-----:R-:W-:Y:S01]  /*36d0*/  MOV R7, RZ ;  /* 0x000000ff00077202 */ /* 0x001fe20000000f00 */
[----:B------:R-:W-:-:S07]  /*36e0*/  UISETP.NE.AND UP0, UPT, UR9, URZ, UPT ;  /* 0x000000ff0900728c */ /* 0x000fce000bf05270 */
[----:B------:R-:W-:Y:S05]  /*36f0*/  BRA.U !UP1, `(.L_x_83) ;  /* 0x0000000509147547 */ /* 0x000fea000b800000 */
[----:B------:R-:W0:Y:S01]  /*3700*/  LDCU.128 UR4, c[0x0][0x380] ;  /* 0x00007000ff0477ac */ /* 0x000e220008000c00 */
[----:B------:R-:W-:Y:S02]  /*3710*/  MOV R14, RZ ;  /* 0x000000ff000e7202 */ /* 0x000fe40000000f00 */
[----:B------:R-:W-:Y:S01]  /*3720*/  MOV R0, R6 ;  /* 0x0000000600007202 */ /* 0x000fe20000000f00 */
[----:B------:R-:W-:-:S04]  /*3730*/  ULOP3.LUT UR10, UR8, 0x7ffffff0, URZ, 0xc0, !UPT ;  /* 0x7ffffff0080a7892 */ /* 0x000fc8000f8ec0ff */
[----:B------:R-:W-:Y:S02]  /*3740*/  UIADD3 UR11, UPT, UPT, -UR10, URZ, URZ ;  /* 0x000000ff0a0b7290 */ /* 0x000fe4000fffe1ff */
[----:B------:R-:W-:Y:S01]  /*3750*/  MOV R7, UR10 ;  /* 0x0000000a00077c02 */ /* 0x000fe20008000f00 */
[----:B0-----:R-:W-:Y:S02]  /*3760*/  UIADD3 UR4, UP2, UPT, UR4, 0x20, URZ ;  /* 0x0000002004047890 */ /* 0x001fe4000ff5e0ff */
[----:B------:R-:W-:Y:S02]  /*3770*/  UIADD3 UR6, UP1, UPT, UR6, 0x20, URZ ;  /* 0x0000002006067890 */ /* 0x000fe4000ff3e0ff */
[----:B------:R-:W-:Y:S02]  /*3780*/  UIADD3.X UR5, UPT, UPT, URZ, UR5, URZ, UP2, !UPT ;  /* 0x00000005ff057290 */ /* 0x000fe400097fe4ff */
[----:B------:R-:W-:Y:S01]  /*3790*/  MOV R2, UR4 ;  /* 0x0000000400027c02 */ /* 0x000fe20008000f00 */
[----:B------:R-:W-:-:S03]  /*37a0*/  UIADD3.X UR7, UPT, UPT, URZ, UR7, URZ, UP1, !UPT ;  /* 0x00000007ff077290 */ /* 0x000fc60008ffe4ff */
[----:B------:R-:W-:-:S09]  /*37b0*/  MOV R3, UR5 ;  /* 0x0000000500037c02 */ /* 0x000fd20008000f00 */
.L_x_84:
[----:B------:R-:W-:Y:S01]  /*37c0*/  MOV R4, UR6 ;  /* 0x0000000600047c02 */ /* 0x000fe20008000f00 */
[----:B------:R-:W2:Y:S01]  /*37d0*/  LDG.E R16, desc[UR12][R2.64+-0x20] ;  /* 0xffffe00c02107981 */ /* 0x000ea2000c1e1900 */
[----:B------:R-:W-:-:S03]  /*37e0*/  MOV R5, UR7 ;  /* 0x0000000700057c02 */ /* 0x000fc60008000f00 */
[----:B------:R-:W3:Y:S01]  /*37f0*/  LDG.E R24, desc[UR12][R2.64+-0x1c] ;  /* 0xffffe40c02187981 */ /* 0x000ee2000c1e1900 */
[----:B------:R-:W-:-:S03]  /*3800*/  IMAD.WIDE R4, R0, 0x4, R4 ;  /* 0x0000000400047825 */ /* 0x000fc600078e0204 */
[----:B------:R-:W4:Y:S04]  /*3810*/  LDG.E R18, desc[UR12][R2.64+-0x18] ;  /* 0xffffe80c02127981 */ /* 0x000f28000c1e1900 */
[----:B------:R-:W2:Y:S04]  /*3820*/  LDG.E R17, desc[UR12][R4.64+-0x20] ;  /* 0xffffe00c04117981 */ /* 0x000ea8000c1e1900 */
[----:B------:R-:W3:Y:S04]  /*3830*/  LDG.E R19, desc[UR12][R4.64+-0x1c] ;  /* 0xffffe40c04137981 */ /* 0x000ee8000c1e1900 */
[----:B------:R-:W4:Y:S04]  /*3840*/  LDG.E R21, desc[UR12][R4.64+-0x18] ;  /* 0xffffe80c04157981 */ /* 0x000f28000c1e1900 */
[----:B------:R-:W5:Y:S04]  /*3850*/  LDG.E R23, desc[UR12][R2.64+-0x14] ;  /* 0xffffec0c02177981 */ /* 0x000f68000c1e1900 */
        /* <DEDUP_REMOVED lines=8> */
[----:B------:R-:W5:Y:S01]  /*38e0*/  LDG.E R15, desc[UR12][R4.64+-0x4] ;  /* 0xfffffc0c040f7981 */ /* 0x000f62000c1e1900 */
[----:B--2---:R-:W-:-:S03]  /*38f0*/  FFMA R16, R17, R16, R14 ;  /* 0x0000001011107223 */ /* 0x004fc6000000000e */
[----:B------:R-:W2:Y:S04]  /*3900*/  LDG.E R14, desc[UR12][R2.64] ;  /* 0x0000000c020e7981 */ /* 0x000ea8000c1e1900 */
[----:B------:R-:W2:Y:S01]  /*3910*/  LDG.E R17, desc[UR12][R4.64] ;  /* 0x0000000c04117981 */ /* 0x000ea2000c1e1900 */
[----:B---3--:R-:W-:-:S03]  /*3920*/  FFMA R24, R19, R24, R16 ;  /* 0x0000001813187223 */ /* 0x008fc60000000010 */
[----:B------:R-:W3:Y:S01]  /*3930*/  LDG.E R16, desc[UR12][R2.64+0x4] ;  /* 0x0000040c02107981 */ /* 0x000ee2000c1e1900 */
[----:B----4-:R-:W-:-:S03]  /*3940*/  FFMA R27, R21, R18, R24 ;  /* 0x00000012151b7223 */ /* 0x010fc60000000018 */
[----:B------:R-:W3:Y:S04]  /*3950*/  LDG.E R19, desc[UR12][R4.64+0x4] ;  /* 0x0000040c04137981 */ /* 0x000ee8000c1e1900 */
[----:B------:R-:W4:Y:S01]  /*3960*/  LDG.E R21, desc[UR12][R2.64+0x8] ;  /* 0x0000080c02157981 */ /* 0x000f22000c1e1900 */
[----:B-----5:R-:W-:-:S03]  /*3970*/  FFMA R24, R20, R23, R27 ;  /* 0x0000001714187223 */ /* 0x020fc6000000001b */
[----:B------:R-:W4:Y:S04]  /*3980*/  LDG.E R18, desc[UR12][R4.64+0x8] ;  /* 0x0000080c04127981 */ /* 0x000f28000c1e1900 */
[----:B------:R-:W5:Y:S01]  /*3990*/  LDG.E R23, desc[UR12][R2.64+0xc] ;  /* 0x00000c0c02177981 */ /* 0x000f62000c1e1900 */
[----:B------:R-:W-:-:S03]  /*39a0*/  FFMA R24, R25, R22, R24 ;  /* 0x0000001619187223 */ /* 0x000fc60000000018 */
[----:B------:R-:W5:Y:S04]  /*39b0*/  LDG.E R20, desc[UR12][R4.64+0xc] ;  /* 0x00000c0c04147981 */ /* 0x000f68000c1e1900 */
[----:B------:R-:W5:Y:S01]  /*39c0*/  LDG.E R25, desc[UR12][R2.64+0x10] ;  /* 0x0000100c02197981 */ /* 0x000f62000c1e1900 */
[----:B------:R-:W-:-:S03]  /*39d0*/  FFMA R24, R11, R8, R24 ;  /* 0x000000080b187223 */ /* 0x000fc60000000018 */
[----:B------:R-:W5:Y:S04]  /*39e0*/  LDG.E R22, desc[UR12][R4.64+0x10] ;  /* 0x0000100c04167981 */ /* 0x000f68000c1e1900 */
[----:B------:R-:W5:Y:S01]  /*39f0*/  LDG.E R11, desc[UR12][R2.64+0x14] ;  /* 0x0000140c020b7981 */ /* 0x000f62000c1e1900 */
[----:B------:R-:W-:-:S03]  /*3a00*/  FFMA R26, R13, R10, R24 ;  /* 0x0000000a0d1a7223 */ /* 0x000fc60000000018 */
[----:B------:R-:W5:Y:S04]  /*3a10*/  LDG.E R8, desc[UR12][R4.64+0x14] ;  /* 0x0000140c04087981 */ /* 0x000f68000c1e1900 */
[----:B------:R-:W5:Y:S04]  /*3a20*/  LDG.E R10, desc[UR12][R2.64+0x18] ;  /* 0x0000180c020a7981 */ /* 0x000f68000c1e1900 */
[----:B------:R-:W5:Y:S04]  /*3a30*/  LDG.E R13, desc[UR12][R4.64+0x18] ;  /* 0x0000180c040d7981 */ /* 0x000f68000c1e1900 */
[----:B------:R-:W5:Y:S04]  /*3a40*/  LDG.E R24, desc[UR12][R4.64+0x1c] ;  /* 0x00001c0c04187981 */ /* 0x000f68000c1e1900 */
[----:B------:R0:W5:Y:S01]  /*3a50*/  LDG.E R27, desc[UR12][R2.64+0x1c] ;  /* 0x00001c0c021b7981 */ /* 0x000162000c1e1900 */
[----:B------:R-:W-:Y:S01]  /*3a60*/  FFMA R12, R15, R12, R26 ;  /* 0x0000000c0f0c7223 */ /* 0x000fe2000000001a */
[----:B------:R-:W-:-:S04]  /*3a70*/  UIADD3 UR11, UPT, UPT, UR11, 0x10, URZ ;  /* 0x000000100b0b7890 */ /* 0x000fc8000fffe0ff */
[----:B------:R-:W-:Y:S01]  /*3a80*/  UISETP.NE.AND UP1, UPT, UR11, URZ, UPT ;  /* 0x000000ff0b00728c */ /* 0x000fe2000bf25270 */
[----:B0-----:R-:W-:Y:S02]  /*3a90*/  IADD3 R2, P0, PT, R2, 0x40, RZ ;  /* 0x0000004002027810 */ /* 0x001fe40007f1e0ff */
[----:B------:R-:W-:Y:S02]  /*3aa0*/  IADD3 R0, PT, PT, R0, 0x10, RZ ;  /* 0x0000001000007810 */ /* 0x000fe40007ffe0ff */
[----:B------:R-:W-:Y:S01]  /*3ab0*/  IADD3.X R3, PT, PT, RZ, R3, RZ, P0, !PT ;  /* 0x00000003ff037210 */ /* 0x000fe200007fe4ff */
[----:B--2---:R-:W-:-:S04]  /*3ac0*/  FFMA R12, R17, R14, R12 ;  /* 0x0000000e110c7223 */ /* 0x004fc8000000000c */
[----:B---3--:R-:W-:-:S04]  /*3ad0*/  FFMA R19, R19, R16, R12 ;  /* 0x0000001013137223 */ /* 0x008fc8000000000c */
[----:B----4-:R-:W-:-:S04]  /*3ae0*/  FFMA R19, R18, R21, R19 ;  /* 0x0000001512137223 */ /* 0x010fc80000000013 */
[----:B-----5:R-:W-:-:S04]  /*3af0*/  FFMA R19, R20, R23, R19 ;  /* 0x0000001714137223 */ /* 0x020fc80000000013 */
[----:B------:R-:W-:-:S04]  /*3b00*/  FFMA R19, R22, R25, R19 ;  /* 0x0000001916137223 */ /* 0x000fc80000000013 */
[----:B------:R-:W-:-:S04]  /*3b10*/  FFMA R8, R8, R11, R19 ;  /* 0x0000000b08087223 */ /* 0x000fc80000000013 */
[----:B------:R-:W-:-:S04]  /*3b20*/  FFMA R13, R13, R10, R8 ;  /* 0x0000000a0d0d7223 */ /* 0x000fc80000000008 */
[----:B------:R-:W-:Y:S01]  /*3b30*/  FFMA R14, R24, R27, R13 ;  /* 0x0000001b180e7223 */ /* 0x000fe2000000000d */
[----:B------:R-:W-:Y:S06]  /*3b40*/  BRA.U UP1, `(.L_x_84) ;  /* 0xfffffffd011c7547 */ /* 0x000fec000b83ffff */
.L_x_83:
[----:B------:R-:W-:Y:S05]  /*3b50*/  BRA.U !UP0, `(.L_x_82) ;  /* 0x00000005082c7547 */ /* 0x000fea000b800000 */
[----:B------:R-:W-:Y:S02]  /*3b60*/  UISETP.GE.U32.AND UP0, UPT, UR9, 0x8, UPT ;  /* 0x000000080900788c */ /* 0x000fe4000bf06070 */
[----:B------:R-:W-:-:S04]  /*3b70*/  ULOP3.LUT UR5, UR8, 0x7, URZ, 0xc0, !UPT ;  /* 0x0000000708057892 */ /* 0x000fc8000f8ec0ff */
[----:B------:R-:W-:-:S03]  /*3b80*/  UISETP.NE.AND UP1, UPT, UR5, URZ, UPT ;  /* 0x000000ff0500728c */ /* 0x000fc6000bf25270 */
[----:B------:R-:W-:Y:S08]  /*3b90*/  BRA.U !UP0, `(.L_x_85) ;  /* 0x0000000108787547 */ /* 0x000ff0000b800000 */
[----:B------:R-:W0:Y:S01]  /*3ba0*/  LDC.64 R2, c[0x0][0x388] ;  /* 0x0000e200ff027b82 */ /* 0x000e220000000a00 */
[----:B------:R-:W-:-:S07]  /*3bb0*/  IADD3 R11, PT, PT, R6, R7, RZ ;  /* 0x00000007060b7210 */ /* 0x000fce0007ffe0ff */
[----:B------:R-:W1:Y:S01]  /*3bc0*/  LDC.64 R4, c[0x0][0x380] ;  /* 0x0000e000ff047b82 */ /* 0x000e620000000a00 */
[----:B0-----:R-:W-:-:S05]  /*3bd0*/  IMAD.WIDE R2, R11, 0x4, R2 ;  /* 0x000000040b027825 */ /* 0x001fca00078e0202 */
[----:B------:R-:W2:Y:S01]  /*3be0*/  LDG.E R13, desc[UR12][R2.64] ;  /* 0x0000000c020d7981 */ /* 0x000ea2000c1e1900 */
[----:B-1----:R-:W-:-:S03]  /*3bf0*/  IMAD.WIDE.U32 R4, R7, 0x4, R4 ;  /* 0x0000000407047825 */ /* 0x002fc600078e0004 */
[----:B------:R-:W3:Y:S04]  /*3c00*/  LDG.E R15, desc[UR12][R2.64+0x4] ;  /* 0x0000040c020f7981 */ /* 0x000ee8000c1e1900 */
[----:B------:R-:W2:Y:S04]  /*3c10*/  LDG.E R8, desc[UR12][R4.64] ;  /* 0x0000000c04087981 */ /* 0x000ea8000c1e1900 */
[----:B------:R-:W3:Y:S04]  /*3c20*/  LDG.E R10, desc[UR12][R4.64+0x4] ;  /* 0x0000040c040a7981 */ /* 0x000ee8000c1e1900 */
[----:B------:R-:W4:Y:S04]  /*3c30*/  LDG.E R17, desc[UR12][R2.64+0x8] ;  /* 0x0000080c02117981 */ /* 0x000f28000c1e1900 */
        /* <DEDUP_REMOVED lines=20> */
.L_x_85:
        /* <DEDUP_REMOVED lines=17> */
[----:B------:R-:W5:Y:S01]  /*3e90*/  LDG.E R12, desc[UR12][R4.64+0xc] ;  /* 0x00000c0c040c7981 */ /* 0x000f62000c1e1900 */
[----:B------:R-:W-:Y:S01]  /*3ea0*/  IADD3 R7, PT, PT, R7, 0x4, RZ ;  /* 0x0000000407077810 */ /* 0x000fe20007ffe0ff */
[----:B--2---:R-:W-:-:S04]  /*3eb0*/  FFMA R0, R11, R0, R14 ;  /* 0x000000000b007223 */ /* 0x004fc8000000000e */
[----:B---3--:R-:W-:-:S04]  /*3ec0*/  FFMA R0, R13, R8, R0 ;  /* 0x000000080d007223 */ /* 0x008fc80000000000 */
[----:B----4-:R-:W-:-:S04]  /*3ed0*/  FFMA R0, R15, R10, R0 ;  /* 0x0000000a0f007223 */ /* 0x010fc80000000000 */
[----:B-----5:R-:W-:-:S07]  /*3ee0*/  FFMA R14, R17, R12, R0 ;  /* 0x0000000c110e7223 */ /* 0x020fce0000000000 */
.L_x_86:
[----:B------:R-:W-:Y:S05]  /*3ef0*/  BRA.U !UP1, `(.L_x_82) ;  /* 0x0000000109447547 */ /* 0x000fea000b800000 */
[----:B------:R-:W0:Y:S01]  /*3f00*/  LDC.64 R2, c[0x0][0x380] ;  /* 0x0000e000ff027b82 */ /* 0x000e220000000a00 */
[----:B------:R-:W-:-:S07]  /*3f10*/  UIADD3 UR4, UPT, UPT, -UR4, URZ, URZ ;  /* 0x000000ff04047290 */ /* 0x000fce000fffe1ff */
[----:B------:R-:W1:Y:S01]  /*3f20*/  LDC.64 R10, c[0x0][0x388] ;  /* 0x0000e200ff0a7b82 */ /* 0x000e620000000a00 */
[----:B0-----:R-:W-:Y:S01]  /*3f30*/  IMAD.WIDE.U32 R2, R7, 0x4, R2 ;  /* 0x0000000407027825 */ /* 0x001fe200078e0002 */
[----:B------:R-:W-:Y:S02]  /*3f40*/  IADD3 R7, PT, PT, R6, R7, RZ ;  /* 0x0000000706077210 */ /* 0x000fe40007ffe0ff */
[----:B------:R-:W-:Y:S02]  /*3f50*/  MOV R4, R2 ;  /* 0x0000000200047202 */ /* 0x000fe40000000f00 */
[----:B------:R-:W-:-:S07]  /*3f60*/  MOV R5, R3 ;  /* 0x0000000300057202 */ /* 0x000fce0000000f00 */
.L_x_87:
[----:B-1----:R-:W-:Y:S01]  /*3f70*/  IMAD.WIDE R2, R7, 0x4, R10 ;  /* 0x0000000407027825 */ /* 0x002fe200078e020a */
[----:B------:R0:W2:Y:S05]  /*3f80*/  LDG.E R0, desc[UR12][R4.64] ;  /* 0x0000000c04007981 */ /* 0x0000aa000c1e1900 */
[----:B------:R-:W2:Y:S01]  /*3f90*/  LDG.E R3, desc[UR12][R2.64] ;  /* 0x0000000c02037981 */ /* 0x000ea2000c1e1900 */
[----:B------:R-:W-:-:S04]  /*3fa0*/  UIADD3 UR4, UPT, UPT, UR4, 0x1, URZ ;  /* 0x0000000104047890 */ /* 0x000fc8000fffe0ff */
[----:B------:R-:W-:Y:S01]  /*3fb0*/  UISETP.NE.AND UP0, UPT, UR4, URZ, UPT ;  /* 0x000000ff0400728c */ /* 0x000fe2000bf05270 */
[----:B0-----:R-:W-:Y:S02]  /*3fc0*/  IADD3 R4, P0, PT, R4, 0x4, RZ ;  /* 0x0000000404047810 */ /* 0x001fe40007f1e0ff */
[----:B------:R-:W-:Y:S02]  /*3fd0*/  IADD3 R7, PT, PT, R7, 0x1, RZ ;  /* 0x0000000107077810 */ /* 0x000fe40007ffe0ff */
[----:B------:R-:W-:Y:S01]  /*3fe0*/  IADD3.X R5, PT, PT, RZ, R5, RZ, P0, !PT ;  /* 0x00000005ff057210 */ /* 0x000fe200007fe4ff */
[----:B--2---:R-:W-:-:S03]  /*3ff0*/  FFMA R14, R3, R0, R14 ;  /* 0x00000000030e7223 */ /* 0x004fc6000000000e */
[----:B------:R-:W-:Y:S05]  /*4000*/  BRA.U UP0, `(.L_x_87) ;  /* 0xfffffffd00d87547 */ /* 0x000fea000b83ffff */
.L_x_82:
[----:B------:R-:W1:Y:S02]  /*4010*/  LDC.64 R2, c[0x0][0x390] ;  /* 0x0000e400ff027b82 */ /* 0x000e640000000a00 */
[----:B-1----:R-:W-:-:S05]  /*4020*/  IMAD.WIDE R2, R9, 0x4, R2 ;  /* 0x0000000409027825 */ /* 0x002fca00078e0202 */
[----:B------:R-:W-:Y:S01]  /*4030*/  STG.E desc[UR12][R2.64], R14 ;  /* 0x0000000e02007986 */ /* 0x000fe2000c10190c */
[----:B------:R-:W-:Y:S05]  /*4040*/  EXIT ;  /* 0x000000000000794d */ /* 0x000fea0003800000 */
        .weak           $__internal_0_$__cuda_sm20_sqrt_rn_f32_slowpath
        .type           $__internal_0_$__cuda_sm20_sqrt_rn_f32_slowpath,@function
        .size           $__internal_0_$__cuda_sm20_sqrt_rn_f32_slowpath,($__internal_1_$__cuda_sm3x_div_rn_noftz_f32_slowpath - $__internal_0_$__cuda_sm20_sqrt_rn_f32_slowpath)
$__internal_0_$__cuda_sm20_sqrt_rn_f32_slowpath:
[----:B------:R-:W-:-:S13]  /*4050*/  LOP3.LUT P1, RZ, R6, 0x7fffffff, RZ, 0xc0, !PT ;  /* 0x7fffffff06ff7812 */ /* 0x000fda000782c0ff */
[----:B------:R-:W-:Y:S01]  /*4060*/  @!P1 MOV R0, R6 ;  /* 0x0000000600009202 */ /* 0x000fe20000000f00 */
[----:B------:R-:W-:Y:S06]  /*4070*/  @!P1 BRA `(.L_x_88) ;  /* 0x0000000000409947 */ /* 0x000fec0003800000 */
[----:B------:R-:W-:-:S13]  /*4080*/  FSETP.GEU.FTZ.AND P1, PT, R6, RZ, PT ;  /* 0x000000ff0600720b */ /* 0x000fda0003f3e000 */
[----:B------:R-:W-:Y:S01]  /*4090*/  @!P1 MOV R0, 0x7fffffff ;  /* 0x7fffffff00009802 */ /* 0x000fe20000000f00 */
[----:B------:R-:W-:Y:S06]  /*40a0*/  @!P1 BRA `(.L_x_88) ;  /* 0x0000000000349947 */ /* 0x000fec0003800000 */
[----:B------:R-:W-:-:S13]  /*40b0*/  FSETP.GTU.FTZ.AND P1, PT, |R6|, +INF , PT ;  /* 0x7f8000000600780b */ /* 0x000fda0003f3c200 */
[----:B------:R-:W-:Y:S01]  /*40c0*/  @P1 FADD.FTZ R0, R6, 1 ;  /* 0x3f80000006001421 */ /* 0x000fe20000010000 */
[----:B------:R-:W-:Y:S06]  /*40d0*/  @P1 BRA `(.L_x_88) ;  /* 0x0000000000281947 */ /* 0x000fec0003800000 */
[----:B------:R-:W-:-:S13]  /*40e0*/  FSETP.NEU.FTZ.AND P1, PT, |R6|, +INF , PT ;  /* 0x7f8000000600780b */ /* 0x000fda0003f3d200 */
[----:B------:R-:W-:-:S04]  /*40f0*/  @P1 FFMA R2, R6, 1.84467440737095516160e+19, RZ ;  /* 0x5f80000006021823 */ /* 0x000fc800000000ff */
[----:B------:R-:W0:Y:S02]  /*4100*/  @P1 MUFU.RSQ R3, R2 ;  /* 0x0000000200031308 */ /* 0x000e240000001400 */
[----:B0-----:R-:W-:Y:S01]  /*4110*/  @P1 FMUL.FTZ R5, R2, R3 ;  /* 0x0000000302051220 */ /* 0x001fe20000410000 */
[----:B------:R-:W-:-:S03]  /*4120*/  @P1 FMUL.FTZ R3, R3, 0.5 ;  /* 0x3f00000003031820 */ /* 0x000fc60000410000 */
[----:B------:R-:W-:-:S04]  /*4130*/  @P1 FADD.FTZ R0, -R5, -RZ ;  /* 0x800000ff05001221 */ /* 0x000fc80000010100 */
[----:B------:R-:W-:Y:S01]  /*4140*/  @P1 FFMA R4, R5, R0, R2 ;  /* 0x0000000005041223 */ /* 0x000fe20000000002 */
[----:B------:R-:W-:-:S03]  /*4150*/  @!P1 MOV R0, R6 ;  /* 0x0000000600009202 */ /* 0x000fc60000000f00 */
[----:B------:R-:W-:-:S04]  /*4160*/  @P1 FFMA R3, R4, R3, R5 ;  /* 0x0000000304031223 */ /* 0x000fc80000000005 */
[----:B------:R-:W-:-:S07]  /*4170*/  @P1 FMUL.FTZ R0, R3, 2.3283064365386962891e-10 ;  /* 0x2f80000003001820 */ /* 0x000fce0000410000 */
.L_x_88:
[----:B------:R-:W-:Y:S01]  /*4180*/  HFMA2 R3, -RZ, RZ, 0, 0 ;  /* 0x00000000ff037431 */ /* 0x000fe200000001ff */
[----:B------:R-:W-:-:S04]  /*4190*/  MOV R2, R7 ;  /* 0x0000000700027202 */ /* 0x000fc80000000f00 */
[----:B------:R-:W-:Y:S05]  /*41a0*/  RET.REL.NODEC R2 `(_Z10initializePfS_S_S_Piiii) ;  /* 0xffffffbc02947950 */ /* 0x000fea0003c3ffff */
        .weak           $__internal_1_$__cuda_sm3x_div_rn_noftz_f32_slowpath
        .type           $__internal_1_$__cuda_sm3x_div_rn_noftz_f32_slowpath,@function
        .size           $__internal_1_$__cuda_sm3x_div_rn_noftz_f32_slowpath,(.L_x_102 - $__internal_1_$__cuda_sm3x_div_rn_noftz_f32_slowpath)
$__internal_1_$__cuda_sm3x_div_rn_noftz_f32_slowpath:
[----:B------:R-:W-:Y:S01]  /*41b0*/  SHF.R.U32.HI R10, RZ, 0x17, R7 ;  /* 0x00000017ff0a7819 */ /* 0x000fe20000011607 */
[----:B------:R-:W-:Y:S01]  /*41c0*/  BSSY.RECONVERGENT B1, `(.L_x_89) ;  /* 0x0000063000017945 */ /* 0x000fe20003800200 */
[----:B------:R-:W-:Y:S02]  /*41d0*/  SHF.R.U32.HI R23, RZ, 0x17, R0 ;  /* 0x00000017ff177819 */ /* 0x000fe40000011600 */
[----:B------:R-:W-:Y:S02]  /*41e0*/  LOP3.LUT R10, R10, 0xff, RZ, 0xc0, !PT ;  /* 0x000000ff0a0a7812 */ /* 0x000fe400078ec0ff */
[----:B------:R-:W-:Y:S02]  /*41f0*/  LOP3.LUT R23, R23, 0xff, RZ, 0xc0, !PT ;  /* 0x000000ff17177812 */ /* 0x000fe400078ec0ff */
[----:B------:R-:W-:Y:S02]  /*4200*/  IADD3 R18, PT, PT, R10, -0x1, RZ ;  /* 0xffffffff0a127810 */ /* 0x000fe40007ffe0ff */
[----:B------:R-:W-:-:S02]  /*4210*/  IADD3 R19, PT, PT, R23, -0x1, RZ ;  /* 0xffffffff17137810 */ /* 0x000fc40007ffe0ff */
[----:B------:R-:W-:Y:S02]  /*4220*/  ISETP.GT.U32.AND P0, PT, R18, 0xfd, PT ;  /* 0x000000fd1200780c */ /* 0x000fe40003f04070 */
[----:B------:R-:W-:Y:S02]  /*4230*/  MOV R21, R7 ;  /* 0x0000000700157202 */ /* 0x000fe40000000f00 */
[----:B------:R-:W-:-:S13]  /*4240*/  ISETP.GT.U32.OR P0, PT, R19, 0xfd, P0 ;  /* 0x000000fd1300780c */ /* 0x000fda0000704470 */
[----:B------:R-:W-:Y:S01]  /*4250*/  @!P0 MOV R11, RZ ;  /* 0x000000ff000b8202 */ /* 0x000fe20000000f00 */
[----:B------:R-:W-:Y:S06]  /*4260*/  @!P0 BRA `(.L_x_90) ;  /* 0x00000000005c8947 */ /* 0x000fec0003800000 */
[----:B------:R-:W-:Y:S02]  /*4270*/  FSETP.GTU.FTZ.AND P0, PT, |R0|, +INF , PT ;  /* 0x7f8000000000780b */ /* 0x000fe40003f1c200 */
[----:B------:R-:W-:-:S04]  /*4280*/  FSETP.GTU.FTZ.AND P1, PT, |R7|, +INF , PT ;  /* 0x7f8000000700780b */ /* 0x000fc80003f3c200 */
[----:B------:R-:W-:-:S13]  /*4290*/  PLOP3.LUT P0, PT, P0, P1, PT, 0xf8, 0x8f ;  /* 0x00000000008f781c */ /* 0x000fda0000703f70 */
[----:B------:R-:W-:Y:S05]  /*42a0*/  @P0 BRA `(.L_x_91) ;  /* 0x00000004004c0947 */ /* 0x000fea0003800000 */
[----:B------:R-:W-:-:S13]  /*42b0*/  LOP3.LUT P0, RZ, R21, 0x7fffffff, R0, 0xc8, !PT ;  /* 0x7fffffff15ff7812 */ /* 0x000fda000780c800 */
[----:B------:R-:W-:Y:S05]  /*42c0*/  @!P0 BRA `(.L_x_92) ;  /* 0x00000004003c8947 */ /* 0x000fea0003800000 */
[C---:B------:R-:W-:Y:S02]  /*42d0*/  FSETP.NEU.FTZ.AND P3, PT, |R0|.reuse, +INF , PT ;  /* 0x7f8000000000780b */ /* 0x040fe40003f7d200 */
[----:B------:R-:W-:Y:S02]  /*42e0*/  FSETP.NEU.FTZ.AND P1, PT, |R7|, +INF , PT ;  /* 0x7f8000000700780b */ /* 0x000fe40003f3d200 */
[----:B------:R-:W-:-:S11]  /*42f0*/  FSETP.NEU.FTZ.AND P0, PT, |R0|, +INF , PT ;  /* 0x7f8000000000780b */ /* 0x000fd60003f1d200 */
[----:B------:R-:W-:Y:S05]  /*4300*/  @!P1 BRA !P3, `(.L_x_92) ;  /* 0x00000004002c9947 */ /* 0x000fea0005800000 */
[----:B------:R-:W-:-:S04]  /*4310*/  LOP3.LUT P3, RZ, R0, 0x7fffffff, RZ, 0xc0, !PT ;  /* 0x7fffffff00ff7812 */ /* 0x000fc8000786c0ff */
[----:B------:R-:W-:-:S13]  /*4320*/  PLOP3.LUT P1, PT, P1, P3, PT, 0x2f, 0xf2 ;  /* 0x0000000000f2781c */ /* 0x000fda0000f26577 */
[----:B------:R-:W-:Y:S05]  /*4330*/  @P1 BRA `(.L_x_93) ;  /* 0x0000000400181947 */ /* 0x000fea0003800000 */
[----:B------:R-:W-:-:S04]  /*4340*/  LOP3.LUT P1, RZ, R21, 0x7fffffff, RZ, 0xc0, !PT ;  /* 0x7fffffff15ff7812 */ /* 0x000fc8000782c0ff */
[----:B------:R-:W-:-:S13]  /*4350*/  PLOP3.LUT P0, PT, P0, P1, PT, 0x2f, 0xf2 ;  /* 0x0000000000f2781c */ /* 0x000fda0000702577 */
[----:B------:R-:W-:Y:S05]  /*4360*/  @P0 BRA `(.L_x_94) ;  /* 0x0000000400000947 */ /* 0x000fea0003800000 */
[----:B------:R-:W-:Y:S02]  /*4370*/  ISETP.GE.AND P0, PT, R19, RZ, PT ;  /* 0x000000ff1300720c */ /* 0x000fe40003f06270 */
[----:B------:R-:W-:-:S11]  /*4380*/  ISETP.GE.AND P1, PT, R18, RZ, PT ;  /* 0x000000ff1200720c */ /* 0x000fd60003f26270 */
[----:B------:R-:W-:Y:S01]  /*4390*/  @P0 MOV R11, RZ ;  /* 0x000000ff000b0202 */ /* 0x000fe20000000f00 */
[----:B------:R-:W-:Y:S01]  /*43a0*/  @!P0 FFMA R0, R0, 1.84467440737095516160e+19, RZ ;  /* 0x5f80000000008823 */ /* 0x000fe200000000ff */
[----:B------:R-:W-:Y:S01]  /*43b0*/  @!P0 MOV R11, 0xffffffc0 ;  /* 0xffffffc0000b8802 */ /* 0x000fe20000000f00 */
[----:B------:R-:W-:-:S03]  /*43c0*/  @!P1 FFMA R21, R7, 1.84467440737095516160e+19, RZ ;  /* 0x5f80000007159823 */ /* 0x000fc600000000ff */
[----:B------:R-:W-:-:S07]  /*43d0*/  @!P1 IADD3 R11, PT, PT, R11, 0x40, RZ ;  /* 0x000000400b0b9810 */ /* 0x000fce0007ffe0ff */
.L_x_90:
[----:B------:R-:W-:Y:S01]  /*43e0*/  LEA R22, R10, 0xc0800000, 0x17 ;  /* 0xc08000000a167811 */ /* 0x000fe200078eb8ff */
[----:B------:R-:W-:Y:S01]  /*43f0*/  BSSY.RECONVERGENT B2, `(.L_x_95) ;  /* 0x0000036000027945 */ /* 0x000fe20003800200 */
[----:B------:R-:W-:Y:S02]  /*4400*/  IADD3 R23, PT, PT, R23, -0x7f, RZ ;  /* 0xffffff8117177810 */ /* 0x000fe40007ffe0ff */
[----:B------:R-:W-:-:S03]  /*4410*/  IADD3 R22, PT, PT, -R22, R21, RZ ;  /* 0x0000001516167210 */ /* 0x000fc60007ffe1ff */
[----:B------:R-:W-:Y:S01]  /*4420*/  IMAD R0, R23, -0x800000, R0 ;  /* 0xff80000017007824 */ /* 0x000fe200078e0200 */
[----:B------:R-:W0:Y:S01]  /*4430*/  MUFU.RCP R18, R22 ;  /* 0x0000001600127308 */ /* 0x000e220000001000 */
[----:B------:R-:W-:-:S04]  /*4440*/  FADD.FTZ R21, -R22, -RZ ;  /* 0x800000ff16157221 */ /* 0x000fc80000010100 */
[----:B0-----:R-:W-:-:S04]  /*4450*/  FFMA R19, R18, R21, 1 ;  /* 0x3f80000012137423 */ /* 0x001fc80000000015 */
[----:B------:R-:W-:-:S04]  /*4460*/  FFMA R19, R18, R19, R18 ;  /* 0x0000001312137223 */ /* 0x000fc80000000012 */
[----:B------:R-:W-:-:S04]  /*4470*/  FFMA R18, R0, R19, RZ ;  /* 0x0000001300127223 */ /* 0x000fc800000000ff */
[----:B------:R-:W-:-:S04]  /*4480*/  FFMA R20, R21, R18, R0 ;  /* 0x0000001215147223 */ /* 0x000fc80000000000 */
[----:B------:R-:W-:Y:S01]  /*4490*/  FFMA R20, R19, R20, R18 ;  /* 0x0000001413147223 */ /* 0x000fe20000000012 */
[----:B------:R-:W-:-:S03]  /*44a0*/  IADD3 R18, PT, PT, R23, 0x7f, -R10 ;  /* 0x0000007f17127810 */ /* 0x000fc60007ffe80a */
[----:B------:R-:W-:Y:S01]  /*44b0*/  FFMA R21, R21, R20, R0 ;  /* 0x0000001415157223 */ /* 0x000fe20000000000 */
[----:B------:R-:W-:-:S03]  /*44c0*/  IADD3 R11, PT, PT, R18, R11, RZ ;  /* 0x0000000b120b7210 */ /* 0x000fc60007ffe0ff */
[----:B------:R-:W-:-:S05]  /*44d0*/  FFMA R0, R19, R21, R20 ;  /* 0x0000001513007223 */ /* 0x000fca0000000014 */
[----:B------:R-:W-:-:S04]  /*44e0*/  SHF.R.U32.HI R10, RZ, 0x17, R0 ;  /* 0x00000017ff0a7819 */ /* 0x000fc80000011600 */
[----:B------:R-:W-:-:S04]  /*44f0*/  LOP3.LUT R10, R10, 0xff, RZ, 0xc0, !PT ;  /* 0x000000ff0a0a7812 */ /* 0x000fc800078ec0ff */
[----:B------:R-:W-:-:S04]  /*4500*/  IADD3 R10, PT, PT, R10, R11, RZ ;  /* 0x0000000b0a0a7210 */ /* 0x000fc80007ffe0ff */
[----:B------:R-:W-:-:S04]  /*4510*/  IADD3 R18, PT, PT, R10, -0x1, RZ ;  /* 0xffffffff0a127810 */ /* 0x000fc80007ffe0ff */
[----:B------:R-:W-:-:S13]  /*4520*/  ISETP.GE.U32.AND P0, PT, R18, 0xfe, PT ;  /* 0x000000fe1200780c */ /* 0x000fda0003f06070 */
[----:B------:R-:W-:Y:S05]  /*4530*/  @!P0 BRA `(.L_x_96) ;  /* 0x0000000000808947 */ /* 0x000fea0003800000 */
[----:B------:R-:W-:-:S13]  /*4540*/  ISETP.GT.AND P0, PT, R10, 0xfe, PT ;  /* 0x000000fe0a00780c */ /* 0x000fda0003f04270 */
[----:B------:R-:W-:Y:S05]  /*4550*/  @P0 BRA `(.L_x_97) ;  /* 0x00000000006c0947 */ /* 0x000fea0003800000 */
[----:B------:R-:W-:-:S13]  /*4560*/  ISETP.GE.AND P0, PT, R10, 0x1, PT ;  /* 0x000000010a00780c */ /* 0x000fda0003f06270 */
[----:B------:R-:W-:Y:S05]  /*4570*/  @P0 BRA `(.L_x_98) ;  /* 0x0000000000740947 */ /* 0x000fea0003800000 */
[----:B------:R-:W-:Y:S02]  /*4580*/  ISETP.GE.AND P0, PT, R10, -0x18, PT ;  /* 0xffffffe80a00780c */ /* 0x000fe40003f06270 */
[----:B------:R-:W-:-:S11]  /*4590*/  LOP3.LUT R0, R0, 0x80000000, RZ, 0xc0, !PT ;  /* 0x8000000000007812 */ /* 0x000fd600078ec0ff */
[----:B------:R-:W-:Y:S05]  /*45a0*/  @!P0 BRA `(.L_x_98) ;  /* 0x0000000000688947 */ /* 0x000fea0003800000 */
[CCC-:B------:R-:W-:Y:S01]  /*45b0*/  FFMA.RZ R11, R19.reuse, R21.reuse, R20.reuse ;  /* 0x00000015130b7223 */ /* 0x1c0fe2000000c014 */
[CCC-:B------:R-:W-:Y:S01]  /*45c0*/  FFMA.RP R18, R19.reuse, R21.reuse, R20.reuse ;  /* 0x0000001513127223 */ /* 0x1c0fe20000008014 */
[----:B------:R-:W-:Y:S01]  /*45d0*/  FFMA.RM R21, R19, R21, R20 ;  /* 0x0000001513157223 */ /* 0x000fe20000004014 */
[C---:B------:R-:W-:Y:S02]  /*45e0*/  IADD3 R19, PT, PT, R10.reuse, 0x20, RZ ;  /* 0x000000200a137810 */ /* 0x040fe40007ffe0ff */
[----:B------:R-:W-:Y:S02]  /*45f0*/  LOP3.LUT R11, R11, 0x7fffff, RZ, 0xc0, !PT ;  /* 0x007fffff0b0b7812 */ /* 0x000fe400078ec0ff */
[C---:B------:R-:W-:Y:S02]  /*4600*/  ISETP.NE.AND P3, PT, R10.reuse, RZ, PT ;  /* 0x000000ff0a00720c */ /* 0x040fe40003f65270 */
[----:B------:R-:W-:Y:S02]  /*4610*/  LOP3.LUT R20, R11, 0x800000, RZ, 0xfc, !PT ;  /* 0x008000000b147812 */ /* 0x000fe400078efcff */
[----:B------:R-:W-:-:S02]  /*4620*/  ISETP.NE.AND P1, PT, R10, RZ, PT ;  /* 0x000000ff0a00720c */ /* 0x000fc40003f25270 */
[----:B------:R-:W-:Y:S02]  /*4630*/  IADD3 R10, PT, PT, -R10, RZ, RZ ;  /* 0x000000ff0a0a7210 */ /* 0x000fe40007ffe1ff */
[----:B------:R-:W-:Y:S02]  /*4640*/  SHF.L.U32 R19, R20, R19, RZ ;  /* 0x0000001314137219 */ /* 0x000fe400000006ff */
[----:B------:R-:W-:Y:S02]  /*4650*/  FSETP.NEU.FTZ.AND P0, PT, R18, R21, PT ;  /* 0x000000151200720b */ /* 0x000fe40003f1d000 */
[----:B------:R-:W-:Y:S02]  /*4660*/  SEL R11, R10, RZ, P3 ;  /* 0x000000ff0a0b7207 */ /* 0x000fe40001800000 */
[----:B------:R-:W-:Y:S02]  /*4670*/  ISETP.NE.AND P1, PT, R19, RZ, P1 ;  /* 0x000000ff1300720c */ /* 0x000fe40000f25270 */
[----:B------:R-:W-:-:S02]  /*4680*/  SHF.R.U32.HI R19, RZ, R11, R20 ;  /* 0x0000000bff137219 */ /* 0x000fc40000011614 */
[----:B------:R-:W-:Y:S02]  /*4690*/  PLOP3.LUT P0, PT, P0, P1, PT, 0xf8, 0x8f ;  /* 0x00000000008f781c */ /* 0x000fe40000703f70 */
[----:B------:R-:W-:Y:S02]  /*46a0*/  SHF.R.U32.HI R11, RZ, 0x1, R19 ;  /* 0x00000001ff0b7819 */ /* 0x000fe40000011613 */
[----:B------:R-:W-:-:S04]  /*46b0*/  SEL R10, RZ, 0x1, !P0 ;  /* 0x00000001ff0a7807 */ /* 0x000fc80004000000 */
[----:B------:R-:W-:-:S04]  /*46c0*/  LOP3.LUT R10, R10, 0x1, R11, 0xf8, !PT ;  /* 0x000000010a0a7812 */ /* 0x000fc800078ef80b */
[----:B------:R-:W-:-:S04]  /*46d0*/  LOP3.LUT R10, R10, R19, RZ, 0xc0, !PT ;  /* 0x000000130a0a7212 */ /* 0x000fc800078ec0ff */
[----:B------:R-:W-:-:S04]  /*46e0*/  IADD3 R11, PT, PT, R11, R10, RZ ;  /* 0x0000000a0b0b7210 */ /* 0x000fc80007ffe0ff */
[----:B------:R-:W-:Y:S01]  /*46f0*/  LOP3.LUT R0, R11, R0, RZ, 0xfc, !PT ;  /* 0x000000000b007212 */ /* 0x000fe200078efcff */
[----:B------:R-:W-:Y:S06]  /*4700*/  BRA `(.L_x_98) ;  /* 0x0000000000107947 */ /* 0x000fec0003800000 */
.L_x_97:
[----:B------:R-:W-:-:S04]  /*4710*/  LOP3.LUT R0, R0, 0x80000000, RZ, 0xc0, !PT ;  /* 0x8000000000007812 */ /* 0x000fc800078ec0ff */
[----:B------:R-:W-:Y:S01]  /*4720*/  LOP3.LUT R0, R0, 0x7f800000, RZ, 0xfc, !PT ;  /* 0x7f80000000007812 */ /* 0x000fe200078efcff */
[----:B------:R-:W-:Y:S06]  /*4730*/  BRA `(.L_x_98) ;  /* 0x0000000000047947 */ /* 0x000fec0003800000 */
.L_x_96:
[----:B------:R-:W-:-:S07]  /*4740*/  LEA R0, R11, R0, 0x17 ;  /* 0x000000000b007211 */ /* 0x000fce00078eb8ff */
.L_x_98:
[----:B------:R-:W-:Y:S05]  /*4750*/  BSYNC.RECONVERGENT B2 ;  /* 0x0000000000027941 */ /* 0x000fea0003800200 */
.L_x_95:
[----:B------:R-:W-:Y:S05]  /*4760*/  BRA `(.L_x_99) ;  /* 0x0000000000207947 */ /* 0x000fea0003800000 */
.L_x_94:
[----:B------:R-:W-:-:S04]  /*4770*/  LOP3.LUT R0, R21, 0x80000000, R0, 0x48, !PT ;  /* 0x8000000015007812 */ /* 0x000fc800078e4800 */
[----:B------:R-:W-:Y:S01]  /*4780*/  LOP3.LUT R0, R0, 0x7f800000, RZ, 0xfc, !PT ;  /* 0x7f80000000007812 */ /* 0x000fe200078efcff */
[----:B------:R-:W-:Y:S06]  /*4790*/  BRA `(.L_x_99) ;  /* 0x0000000000147947 */ /* 0x000fec0003800000 */
.L_x_93:
[----:B------:R-:W-:Y:S01]  /*47a0*/  LOP3.LUT R0, R21, 0x80000000, R0, 0x48, !PT ;  /* 0x8000000015007812 */ /* 0x000fe200078e4800 */
[----:B------:R-:W-:Y:S06]  /*47b0*/  BRA `(.L_x_99) ;  /* 0x00000000000c7947 */ /* 0x000fec0003800000 */
.L_x_92:
[----:B------:R-:W0:Y:S01]  /*47c0*/  MUFU.RSQ R0, -QNAN ;  /* 0xffc0000000007908 */ /* 0x000e220000001400 */
[----:B------:R-:W-:Y:S05]  /*47d0*/  BRA `(.L_x_99) ;  /* 0x0000000000047947 */ /* 0x000fea0003800000 */
.L_x_91:
[----:B------:R-:W-:-:S07]  /*47e0*/  FADD.FTZ R0, R0, R7 ;  /* 0x0000000700007221 */ /* 0x000fce0000010000 */
.L_x_99:
[----:B------:R-:W-:Y:S05]  /*47f0*/  BSYNC.RECONVERGENT B1 ;  /* 0x0000000000017941 */ /* 0x000fea0003800200 */
.L_x_89:
[----:B------:R-:W-:Y:S01]  /*4800*/  HFMA2 R11, -RZ, RZ, 0, 0 ;  /* 0x00000000ff0b7431 */ /* 0x000fe200000001ff */
[----:B------:R-:W-:-:S04]  /*4810*/  MOV R10, R8 ;  /* 0x00000008000a7202 */ /* 0x000fc80000000f00 */
[----:B0-----:R-:W-:Y:S05]  /*4820*/  RET.REL.NODEC R10 `(_Z10initializePfS_S_S_Piiii) ;  /* 0xffffffb40af47950 */ /* 0x001fea0003c3ffff */
.L_x_100:
[----:B------:R-:W-:-:S00]  /*4830*/  BRA `(.L_x_100) ;  /* 0xfffffffc00fc7947 */ /* 0x000fc0000383ffff */
[----:B------:R-:W-:-:S00]  /*4840*/  NOP ;  /* 0x0000000000007918 */ /* 0x000fc00000000000 */
        /* <DEDUP_REMOVED lines=11> */
.L_x_102:


//--------------------- .nv.shared.reserved.0     --------------------------
	.section	.nv.shared.reserved.0,"aw",@nobits
	.weak		__nv_reservedSMEM_offset_0_alias
	.size		__nv_reservedSMEM_offset_0_alias, 0, 64
	.other		__nv_reservedSMEM_offset_0_alias,@"STO_CUDA_RESERVED_SHARED STV_DEFAULT"
__nv_reservedSMEM_offset_0_alias:
	.zero		0
	.zero		64


//--------------------- .nv.constant0._Z10initializePfS_S_S_Piiii --------------------------
	.section	.nv.constant0._Z10initializePfS_S_S_Piiii,"a",@progbits
	.sectionflags	@""
	.align	4
.nv.constant0._Z10initializePfS_S_S_Piiii:
	.zero		948


//--------------------- SYMBOLS --------------------------

	.type		.nv.reservedSmem.offset0,@object
	.size		.nv.reservedSmem.offset0,0x4
